	.target	sm_90a

	.elftype	@"ET_EXEC"


//--------------------- .note.nv.tkinfo           --------------------------
	.section	.note.nv.tkinfo,"",@"SHT_NOTE"
	.sectionflags	@"SHF_NOTE_NV_TKINFO"
	.tkinfo
        /*0018*/ 	.word	0x00000002
        /*0030*/ 	.string	""
        /*0030*/ 	.string	"ptxas"
        /*0030*/ 	.string	"Cuda compilation tools, release 13.0, V13.0.88"
        /*0030*/ 	.string	"Build cuda_13.0.r13.0/compiler.36424714_0"
        /*0030*/ 	.string	"-arch sm_90a -m 64 "



//--------------------- .note.nv.cuinfo           --------------------------
	.section	.note.nv.cuinfo,"",@"SHT_NOTE"
	.sectionflags	@"SHF_NOTE_NV_CUINFO"
        /*0018*/ 	.short	0x0002
        /*001a*/ 	.short	0x005a
        /*001c*/ 	.short	0x0082
	.zero		2


//--------------------- .nv.info                  --------------------------
	.section	.nv.info,"",@"SHT_CUDA_INFO"
	.align	4


	//----- nvinfo : EIATTR_REGCOUNT
	.align		4
        /*0000*/ 	.byte	0x04, 0x2f
        /*0002*/ 	.short	(.L_12 - .L_11)
	.align		4
.L_11:
        /*0004*/ 	.word	index@(_ZN7cutlass13device_kernelINS_4gemm6kernel13GemmUniversalIN4cute5tupleIJiiiiEEENS1_10collective13CollectiveMmaINS1_37MainloopSm90TmaGmmaWarpSpecializedFP8ILi5ENS5_IJNS4_1CILi1EEESB_SB_EEENS1_32KernelTmaWarpSpecializedPingpongEEENS5_IJNSA_ILi64EEESF_SF_EEENS_12float_e4m3_tENS5_IJlSB_lEEESH_SI_NS4_8TiledMMAINS4_8MMA_AtomIJNS4_4SM904GMMA30MMA_64x64x32_F32E4M3E4M3_SS_TNILNSM_7ScaleInE1ELSO_1EEEEEENS4_6LayoutISC_NS5_IJNSA_ILi0EEESS_SS_EEEEENS5_IJNS4_10UnderscoreESV_SV_EEEEENS4_13SM90_TMA_LOADENS4_14ComposedLayoutINS4_7SwizzleILi2ELi4ELi3EEENS4_18smem_ptr_flag_bitsILi8EEENSR_INS5_IJNSA_ILi8EEESF_EEENS5_IJSF_SB_EEEEEEEvNS4_8identityESY_S18_vS19_EENS_8epilogue10collective6detail29Sm90TmaWarpSpecializedAdapterINS1C_15DefaultEpilogueISH_SI_SI_NS1B_6thread17LinearCombinationISH_Li1EffLNS1G_9ScaleType4KindE0ELNS_15FloatRoundStyleE2ESH_EENS1_15EpilogueDefaultEEEEEvvEEEEvNT_6ParamsE)
        /*0008*/ 	.word	0x000000a8


	//----- nvinfo : EIATTR_FRAME_SIZE
	.align		4
.L_12:
        /*000c*/ 	.byte	0x04, 0x11
        /*000e*/ 	.short	(.L_14 - .L_13)
	.align		4
.L_13:
        /*0010*/ 	.word	index@(_ZN7cutlass13device_kernelINS_4gemm6kernel13GemmUniversalIN4cute5tupleIJiiiiEEENS1_10collective13CollectiveMmaINS1_37MainloopSm90TmaGmmaWarpSpecializedFP8ILi5ENS5_IJNS4_1CILi1EEESB_SB_EEENS1_32KernelTmaWarpSpecializedPingpongEEENS5_IJNSA_ILi64EEESF_SF_EEENS_12float_e4m3_tENS5_IJlSB_lEEESH_SI_NS4_8TiledMMAINS4_8MMA_AtomIJNS4_4SM904GMMA30MMA_64x64x32_F32E4M3E4M3_SS_TNILNSM_7ScaleInE1ELSO_1EEEEEENS4_6LayoutISC_NS5_IJNSA_ILi0EEESS_SS_EEEEENS5_IJNS4_10UnderscoreESV_SV_EEEEENS4_13SM90_TMA_LOADENS4_14ComposedLayoutINS4_7SwizzleILi2ELi4ELi3EEENS4_18smem_ptr_flag_bitsILi8EEENSR_INS5_IJNSA_ILi8EEESF_EEENS5_IJSF_SB_EEEEEEEvNS4_8identityESY_S18_vS19_EENS_8epilogue10collective6detail29Sm90TmaWarpSpecializedAdapterINS1C_15DefaultEpilogueISH_SI_SI_NS1B_6thread17LinearCombinationISH_Li1EffLNS1G_9ScaleType4KindE0ELNS_15FloatRoundStyleE2ESH_EENS1_15EpilogueDefaultEEEEEvvEEEEvNT_6ParamsE)
        /*0014*/ 	.word	0x00000000


	//----- nvinfo : EIATTR_MIN_STACK_SIZE
	.align		4
.L_14:
        /*0018*/ 	.byte	0x04, 0x12
        /*001a*/ 	.short	(.L_16 - .L_15)
	.align		4
.L_15:
        /*001c*/ 	.word	index@(_ZN7cutlass13device_kernelINS_4gemm6kernel13GemmUniversalIN4cute5tupleIJiiiiEEENS1_10collective13CollectiveMmaINS1_37MainloopSm90TmaGmmaWarpSpecializedFP8ILi5ENS5_IJNS4_1CILi1EEESB_SB_EEENS1_32KernelTmaWarpSpecializedPingpongEEENS5_IJNSA_ILi64EEESF_SF_EEENS_12float_e4m3_tENS5_IJlSB_lEEESH_SI_NS4_8TiledMMAINS4_8MMA_AtomIJNS4_4SM904GMMA30MMA_64x64x32_F32E4M3E4M3_SS_TNILNSM_7ScaleInE1ELSO_1EEEEEENS4_6LayoutISC_NS5_IJNSA_ILi0EEESS_SS_EEEEENS5_IJNS4_10UnderscoreESV_SV_EEEEENS4_13SM90_TMA_LOADENS4_14ComposedLayoutINS4_7SwizzleILi2ELi4ELi3EEENS4_18smem_ptr_flag_bitsILi8EEENSR_INS5_IJNSA_ILi8EEESF_EEENS5_IJSF_SB_EEEEEEEvNS4_8identityESY_S18_vS19_EENS_8epilogue10collective6detail29Sm90TmaWarpSpecializedAdapterINS1C_15DefaultEpilogueISH_SI_SI_NS1B_6thread17LinearCombinationISH_Li1EffLNS1G_9ScaleType4KindE0ELNS_15FloatRoundStyleE2ESH_EENS1_15EpilogueDefaultEEEEEvvEEEEvNT_6ParamsE)
        /*0020*/ 	.word	0x00000000
.L_16:


//--------------------- .nv.compat                --------------------------
	.section	.nv.compat,"",@"SHT_CUDA_COMPAT_INFO"
	.align	4
        /*0000*/ 	.byte	0x02, 0x09, 0x01, 0x00, 0x02, 0x02, 0x04, 0x00, 0x02, 0x05, 0x05, 0x00, 0x03, 0x07, 0x01, 0x01
        /*0010*/ 	.byte	0x02, 0x03, 0x01, 0x00, 0x02, 0x06, 0x01, 0x00, 0x04, 0x0b, 0x08, 0x00, 0x00, 0x00, 0x00, 0x00
        /*0020*/ 	.byte	0x00, 0x00, 0x00, 0x00


//--------------------- .nv.info._ZN7cutlass13device_kernelINS_4gemm6kernel13GemmUniversalIN4cute5tupleIJiiiiEEENS1_10collective13CollectiveMmaINS1_37MainloopSm90TmaGmmaWarpSpecializedFP8ILi5ENS5_IJNS4_1CILi1EEESB_SB_EEENS1_32KernelTmaWarpSpecializedPingpongEEENS5_IJNSA_ILi64EEESF_SF_EEENS_12float_e4m3_tENS5_IJlSB_lEEESH_SI_NS4_8TiledMMAINS4_8MMA_AtomIJNS4_4SM904GMMA30MMA_64x64x32_F32E4M3E4M3_SS_TNILNSM_7ScaleInE1ELSO_1EEEEEENS4_6LayoutISC_NS5_IJNSA_ILi0EEESS_SS_EEEEENS5_IJNS4_10UnderscoreESV_SV_EEEEENS4_13SM90_TMA_LOADENS4_14ComposedLayoutINS4_7SwizzleILi2ELi4ELi3EEENS4_18smem_ptr_flag_bitsILi8EEENSR_INS5_IJNSA_ILi8EEESF_EEENS5_IJSF_SB_EEEEEEEvNS4_8identityESY_S18_vS19_EENS_8epilogue10collective6detail29Sm90TmaWarpSpecializedAdapterINS1C_15DefaultEpilogueISH_SI_SI_NS1B_6thread17LinearCombinationISH_Li1EffLNS1G_9ScaleType4KindE0ELNS_15FloatRoundStyleE2ESH_EENS1_15EpilogueDefaultEEEEEvvEEEEvNT_6ParamsE --------------------------
	.section	.nv.info._ZN7cutlass13device_kernelINS_4gemm6kernel13GemmUniversalIN4cute5tupleIJiiiiEEENS1_10collective13CollectiveMmaINS1_37MainloopSm90TmaGmmaWarpSpecializedFP8ILi5ENS5_IJNS4_1CILi1EEESB_SB_EEENS1_32KernelTmaWarpSpecializedPingpongEEENS5_IJNSA_ILi64EEESF_SF_EEENS_12float_e4m3_tENS5_IJlSB_lEEESH_SI_NS4_8TiledMMAINS4_8MMA_AtomIJNS4_4SM904GMMA30MMA_64x64x32_F32E4M3E4M3_SS_TNILNSM_7ScaleInE1ELSO_1EEEEEENS4_6LayoutISC_NS5_IJNSA_ILi0EEESS_SS_EEEEENS5_IJNS4_10UnderscoreESV_SV_EEEEENS4_13SM90_TMA_LOADENS4_14ComposedLayoutINS4_7SwizzleILi2ELi4ELi3EEENS4_18smem_ptr_flag_bitsILi8EEENSR_INS5_IJNSA_ILi8EEESF_EEENS5_IJSF_SB_EEEEEEEvNS4_8identityESY_S18_vS19_EENS_8epilogue10collective6detail29Sm90TmaWarpSpecializedAdapterINS1C_15DefaultEpilogueISH_SI_SI_NS1B_6thread17LinearCombinationISH_Li1EffLNS1G_9ScaleType4KindE0ELNS_15FloatRoundStyleE2ESH_EENS1_15EpilogueDefaultEEEEEvvEEEEvNT_6ParamsE,"",@"SHT_CUDA_INFO"
	.sectionflags	@""
	.align	4


	//----- nvinfo : EIATTR_CUDA_API_VERSION
	.align		4
        /*0000*/ 	.byte	0x04, 0x37
        /*0002*/ 	.short	(.L_18 - .L_17)
.L_17:
        /*0004*/ 	.word	0x00000082


	//----- nvinfo : EIATTR_KPARAM_INFO
	.align		4
.L_18:
        /*0008*/ 	.byte	0x04, 0x17
        /*000a*/ 	.short	(.L_20 - .L_19)
.L_19:
        /*000c*/ 	.word	0x00000000
        /*0010*/ 	.short	0x0000
        /*0012*/ 	.short	0x0070
        /*0014*/ 	.byte	0x00, 0xf0, 0x01, 0x10


	//----- nvinfo : EIATTR_SPARSE_MMA_MASK
	.align		4
.L_20:
        /*0018*/ 	.byte	0x03, 0x50
        /*001a*/ 	.short	0x0000


	//----- nvinfo : EIATTR_MAXREG_COUNT
	.align		4
        /*001c*/ 	.byte	0x03, 0x1b
        /*001e*/ 	.short	0x00a8


	//----- nvinfo : EIATTR_NUM_BARRIERS
	.align		4
        /*0020*/ 	.byte	0x02, 0x4c
        /*0022*/ 	.byte	0x01
	.zero		1


	//----- nvinfo : EIATTR_MERCURY_ISA_VERSION
	.align		4
        /*0024*/ 	.byte	0x03, 0x5f
        /*0026*/ 	.short	0x0101


	//----- nvinfo : EIATTR_INT_WARP_WIDE_INSTR_OFFSETS
	.align		4
        /*0028*/ 	.byte	0x04, 0x31
        /*002a*/ 	.short	(.L_22 - .L_21)


	//   ....[0]....
.L_21:
        /*002c*/ 	.word	0x00000440


	//   ....[1]....
        /*0030*/ 	.word	0x00000460


	//   ....[2]....
        /*0034*/ 	.word	0x000004e0


	//   ....[3]....
        /*0038*/ 	.word	0x000004f0


	//   ....[4]....
        /*003c*/ 	.word	0x00000500


	//   ....[5]....
        /*0040*/ 	.word	0x00000520


	//   ....[6]....
        /*0044*/ 	.word	0x00000570


	//   ....[7]....
        /*0048*/ 	.word	0x00000590


	//----- nvinfo : EIATTR_COOP_GROUP_MASK_REGIDS
	.align		4
.L_22:
        /*004c*/ 	.byte	0x04, 0x29
        /*004e*/ 	.short	(.L_24 - .L_23)


	//   ....[0]....
.L_23:
        /*0050*/ 	.word	0xffffffff


	//   ....[1]....
        /*0054*/ 	.word	0xffffffff


	//   ....[2]....
        /*0058*/ 	.word	0xffffffff


	//   ....[3]....
        /*005c*/ 	.word	0xffffffff


	//   ....[4]....
        /*0060*/ 	.word	0xffffffff


	//   ....[5]....
        /*0064*/ 	.word	0xffffffff


	//----- nvinfo : EIATTR_COOP_GROUP_INSTR_OFFSETS
	.align		4
.L_24:
        /*0068*/ 	.byte	0x04, 0x28
        /*006a*/ 	.short	(.L_26 - .L_25)


	//   ....[0]....
.L_25:
        /*006c*/ 	.word	0x00000060


	//   ....[1]....
        /*0070*/ 	.word	0x00000070


	//   ....[2]....
        /*0074*/ 	.word	0x00000130


	//   ....[3]....
        /*0078*/ 	.word	0x000002e0


	//   ....[4]....
        /*007c*/ 	.word	0x00000320


	//   ....[5]....
        /*0080*/ 	.word	0x00000360


	//----- nvinfo : EIATTR_REG_RECONFIG
	.align		4
.L_26:
        /*0084*/ 	.byte	0x01, 0x54
	.zero		2


	//----- nvinfo : EIATTR_MBARRIER_INSTR_OFFSETS
	.align		4
        /*0088*/ 	.byte	0x04, 0x39
        /*008a*/ 	.short	(.L_28 - .L_27)


	//   ....[0]....
.L_27:
        /*008c*/ 	.word	0x00000230
        /*0090*/ 	.word	0x000000ff
        /*0094*/ 	.word	0x00000000
        /*0098*/ 	.short	0x0100
        /*009a*/ 	.byte	0x08
	.zero		1


	//   ....[1]....
        /*009c*/ 	.word	0x00000240
        /*00a0*/ 	.word	0x000000ff
        /*00a4*/ 	.word	0x00000028
        /*00a8*/ 	.short	0x0100
        /*00aa*/ 	.byte	0x08
	.zero		1


	//   ....[2]....
        /*00ac*/ 	.word	0x00000250
        /*00b0*/ 	.word	0x000000ff
        /*00b4*/ 	.word	0x00000008
        /*00b8*/ 	.short	0x0100
        /*00ba*/ 	.byte	0x08
	.zero		1


	//   ....[3]....
        /*00bc*/ 	.word	0x00000260
        /*00c0*/ 	.word	0x000000ff
        /*00c4*/ 	.word	0x00000030
        /*00c8*/ 	.short	0x0100
        /*00ca*/ 	.byte	0x08
	.zero		1


	//   ....[4]....
        /*00cc*/ 	.word	0x00000270
        /*00d0*/ 	.word	0x000000ff
        /*00d4*/ 	.word	0x00000010
        /*00d8*/ 	.short	0x0100
        /*00da*/ 	.byte	0x08
	.zero		1


	//   ....[5]....
        /*00dc*/ 	.word	0x00000280
        /*00e0*/ 	.word	0x000000ff
        /*00e4*/ 	.word	0x00000038
        /*00e8*/ 	.short	0x0100
        /*00ea*/ 	.byte	0x08
	.zero		1


	//   ....[6]....
        /*00ec*/ 	.word	0x00000290
        /*00f0*/ 	.word	0x000000ff
        /*00f4*/ 	.word	0x00000018
        /*00f8*/ 	.short	0x0100
        /*00fa*/ 	.byte	0x08
	.zero		1


	//   ....[7]....
        /*00fc*/ 	.word	0x000002a0
        /*0100*/ 	.word	0x000000ff
        /*0104*/ 	.word	0x00000040
        /*0108*/ 	.short	0x0100
        /*010a*/ 	.byte	0x08
	.zero		1


	//   ....[8]....
        /*010c*/ 	.word	0x000002b0
        /*0110*/ 	.word	0x000000ff
        /*0114*/ 	.word	0x00000020
        /*0118*/ 	.short	0x0100
        /*011a*/ 	.byte	0x08
	.zero		1


	//   ....[9]....
        /*011c*/ 	.word	0x000002c0
        /*0120*/ 	.word	0x000000ff
        /*0124*/ 	.word	0x00000048
        /*0128*/ 	.short	0x0100
        /*012a*/ 	.byte	0x08
	.zero		1


	//   ....[10]....
        /*012c*/ 	.word	0x000005d0
        /*0130*/ 	.word	0x000000ff
        /*0134*/ 	.word	0x00000080
        /*0138*/ 	.short	0x0100
        /*013a*/ 	.byte	0x08
	.zero		1


	//   ....[11]....
        /*013c*/ 	.word	0x00000640
        /*0140*/ 	.word	0x000000ff
        /*0144*/ 	.word	0x00000088
        /*0148*/ 	.short	0x0100
        /*014a*/ 	.byte	0x08
	.zero		1


	//   ....[12]....
        /*014c*/ 	.word	0x00000660
        /*0150*/ 	.word	0x000000ff
        /*0154*/ 	.word	0x00000060
        /*0158*/ 	.short	0x0100
        /*015a*/ 	.byte	0x09
	.zero		1


	//   ....[13]....
        /*015c*/ 	.word	0x00000670
        /*0160*/ 	.word	0x000000ff
        /*0164*/ 	.word	0x00000068
        /*0168*/ 	.short	0x0100
        /*016a*/ 	.byte	0x09
	.zero		1


	//   ....[14]....
        /*016c*/ 	.word	0x00000680
        /*0170*/ 	.word	0x000000ff
        /*0174*/ 	.word	0x00000070
        /*0178*/ 	.short	0x0100
        /*017a*/ 	.byte	0x09
	.zero		1


	//   ....[15]....
        /*017c*/ 	.word	0x00000690
        /*0180*/ 	.word	0x000000ff
        /*0184*/ 	.word	0x00000078
        /*0188*/ 	.short	0x0100
        /*018a*/ 	.byte	0x09
	.zero		1


	//   ....[16]....
        /*018c*/ 	.word	0x000014c0
        /*0190*/ 	.word	0x000000ff
        /*0194*/ 	.word	0xfffffff8
        /*0198*/ 	.short	0x010a
        /*019a*/ 	.byte	0x0f
	.zero		1


	//   ....[17]....
        /*019c*/ 	.word	0x00001790
        /*01a0*/ 	.word	0x000000ff
        /*01a4*/ 	.word	0x00000000
        /*01a8*/ 	.short	0x010a
        /*01aa*/ 	.byte	0x06
	.zero		1


	//   ....[18]....
        /*01ac*/ 	.word	0x000017d0
        /*01b0*/ 	.word	0x000000ff
        /*01b4*/ 	.word	0x00000000
        /*01b8*/ 	.short	0x010a
        /*01ba*/ 	.byte	0x06
	.zero		1


	//   ....[19]....
        /*01bc*/ 	.word	0x00001d40
        /*01c0*/ 	.word	0x000000ff
        /*01c4*/ 	.word	0x00000000
        /*01c8*/ 	.short	0x010a
        /*01ca*/ 	.byte	0x09
	.zero		1


	//   ....[20]....
        /*01cc*/ 	.word	0x00001d80
        /*01d0*/ 	.word	0x000000ff
        /*01d4*/ 	.word	0x00000000
        /*01d8*/ 	.short	0x010a
        /*01da*/ 	.byte	0x09
	.zero		1


	//   ....[21]....
        /*01dc*/ 	.word	0x00002160
        /*01e0*/ 	.word	0x000000ff
        /*01e4*/ 	.word	0x00000000
        /*01e8*/ 	.short	0x0101
        /*01ea*/ 	.byte	0x08
	.zero		1


	//   ....[22]....
        /*01ec*/ 	.word	0x000024d0
        /*01f0*/ 	.word	0x0000000f
        /*01f4*/ 	.word	0x00000000
        /*01f8*/ 	.short	0x0101
        /*01fa*/ 	.byte	0x18
	.zero		1


	//   ....[23]....
        /*01fc*/ 	.word	0x000025b0
        /*0200*/ 	.word	0x000000ff
        /*0204*/ 	.word	0x00000000
        /*0208*/ 	.short	0x0101
        /*020a*/ 	.byte	0x08
	.zero		1


	//   ....[24]....
        /*020c*/ 	.word	0x00002660
        /*0210*/ 	.word	0x000000ff
        /*0214*/ 	.word	0x00000008
        /*0218*/ 	.short	0x010a
        /*021a*/ 	.byte	0x0f
	.zero		1


	//   ....[25]....
        /*021c*/ 	.word	0x00004ec0
        /*0220*/ 	.word	0x00000004
        /*0224*/ 	.word	0x00000000
        /*0228*/ 	.short	0x0101
        /*022a*/ 	.byte	0x18
	.zero		1


	//   ....[26]....
        /*022c*/ 	.word	0x000057a0
        /*0230*/ 	.word	0x00000013
        /*0234*/ 	.word	0x00000028
        /*0238*/ 	.short	0x010a
        /*023a*/ 	.byte	0x3f
	.zero		1


	//   ....[27]....
        /*023c*/ 	.word	0x00005af0
        /*0240*/ 	.word	0x0000000a
        /*0244*/ 	.word	0x00000088
        /*0248*/ 	.short	0x0101
        /*024a*/ 	.byte	0x3f
	.zero		1


	//   ....[28]....
        /*024c*/ 	.word	0x00006250
        /*0250*/ 	.word	0x00000005
        /*0254*/ 	.word	0x00000000
        /*0258*/ 	.short	0x010a
        /*025a*/ 	.byte	0x3f
	.zero		1


	//   ....[29]....
        /*025c*/ 	.word	0x000062d0
        /*0260*/ 	.word	0x00000007
        /*0264*/ 	.word	0x00000000
        /*0268*/ 	.short	0x010a
        /*026a*/ 	.byte	0x3f
	.zero		1


	//   ....[30]....
        /*026c*/ 	.word	0x00006360
        /*0270*/ 	.word	0x00000008
        /*0274*/ 	.word	0x00000000
        /*0278*/ 	.short	0x010a
        /*027a*/ 	.byte	0x3f
	.zero		1


	//   ....[31]....
        /*027c*/ 	.word	0x000063f0
        /*0280*/ 	.word	0x0000000b
        /*0284*/ 	.word	0x00000000
        /*0288*/ 	.short	0x010a
        /*028a*/ 	.byte	0x3f
	.zero		1


	//   ....[32]....
        /*028c*/ 	.word	0x00006480
        /*0290*/ 	.word	0x00000003
        /*0294*/ 	.word	0x00000000
        /*0298*/ 	.short	0x010a
        /*029a*/ 	.byte	0x3f
	.zero		1


	//   ....[33]....
        /*029c*/ 	.word	0x000064f0
        /*02a0*/ 	.word	0x0000000f
        /*02a4*/ 	.word	0xfffffff8
        /*02a8*/ 	.short	0x010a
        /*02aa*/ 	.byte	0x3f
	.zero		1


	//   ....[34]....
        /*02ac*/ 	.word	0x00006550
        /*02b0*/ 	.word	0x0000000f
        /*02b4*/ 	.word	0x00000000
        /*02b8*/ 	.short	0x010a
        /*02ba*/ 	.byte	0x3f
	.zero		1


	//   ....[35]....
        /*02bc*/ 	.word	0x000065b0
        /*02c0*/ 	.word	0x00000010
        /*02c4*/ 	.word	0x00000000
        /*02c8*/ 	.short	0x010a
        /*02ca*/ 	.byte	0x3f
	.zero		1


	//   ....[36]....
        /*02cc*/ 	.word	0x00006610
        /*02d0*/ 	.word	0x0000000f
        /*02d4*/ 	.word	0x00000008
        /*02d8*/ 	.short	0x010a
        /*02da*/ 	.byte	0x3f
	.zero		1


	//   ....[37]....
        /*02dc*/ 	.word	0x000066e0
        /*02e0*/ 	.word	0x00000013
        /*02e4*/ 	.word	0x00000028
        /*02e8*/ 	.short	0x010a
        /*02ea*/ 	.byte	0x3f
	.zero		1


	//   ....[38]....
        /*02ec*/ 	.word	0x000067c0
        /*02f0*/ 	.word	0x00000005
        /*02f4*/ 	.word	0x00000000
        /*02f8*/ 	.short	0x010a
        /*02fa*/ 	.byte	0x3f
	.zero		1


	//   ....[39]....
        /*02fc*/ 	.word	0x00006810
        /*0300*/ 	.word	0x00000007
        /*0304*/ 	.word	0x00000000
        /*0308*/ 	.short	0x010a
        /*030a*/ 	.byte	0x3f
	.zero		1


	//   ....[40]....
        /*030c*/ 	.word	0x00006860
        /*0310*/ 	.word	0x00000008
        /*0314*/ 	.word	0x00000000
        /*0318*/ 	.short	0x010a
        /*031a*/ 	.byte	0x3f
	.zero		1


	//   ....[41]....
        /*031c*/ 	.word	0x000068b0
        /*0320*/ 	.word	0x0000000b
        /*0324*/ 	.word	0x00000000
        /*0328*/ 	.short	0x010a
        /*032a*/ 	.byte	0x3f
	.zero		1


	//----- nvinfo : EIATTR_NUM_MBARRIERS
	.align		4
.L_28:
        /*032c*/ 	.byte	0x03, 0x38
        /*032e*/ 	.short	0x0010


	//----- nvinfo : EIATTR_EXIT_INSTR_OFFSETS
	.align		4
        /*0330*/ 	.byte	0x04, 0x1c
        /*0332*/ 	.short	(.L_30 - .L_29)


	//   ....[0]....
.L_29:
        /*0334*/ 	.word	0x00001170


	//   ....[1]....
        /*0338*/ 	.word	0x000011d0


	//   ....[2]....
        /*033c*/ 	.word	0x000054d0


	//   ....[3]....
        /*0340*/ 	.word	0x00005500


	//   ....[4]....
        /*0344*/ 	.word	0x000064d0


	//----- nvinfo : EIATTR_MAX_THREADS
	.align		4
.L_30:
        /*0348*/ 	.byte	0x04, 0x05
        /*034a*/ 	.short	(.L_32 - .L_31)
.L_31:
        /*034c*/ 	.word	0x00000180
        /*0350*/ 	.word	0x00000001
        /*0354*/ 	.word	0x00000001


	//----- nvinfo : EIATTR_CRS_STACK_SIZE
	.align		4
.L_32:
        /*0358*/ 	.byte	0x04, 0x1e
        /*035a*/ 	.short	(.L_34 - .L_33)
.L_33:
        /*035c*/ 	.word	0x00000000


	//----- nvinfo : EIATTR_CBANK_PARAM_SIZE
	.align		4
.L_34:
        /*0360*/ 	.byte	0x03, 0x19
        /*0362*/ 	.short	0x0470


	//----- nvinfo : EIATTR_PARAM_CBANK
	.align		4
        /*0364*/ 	.byte	0x04, 0x0a
        /*0366*/ 	.short	(.L_36 - .L_35)
	.align		4
.L_35:
        /*0368*/ 	.word	index@(.nv.constant0._ZN7cutlass13device_kernelINS_4gemm6kernel13GemmUniversalIN4cute5tupleIJiiiiEEENS1_10collective13CollectiveMmaINS1_37MainloopSm90TmaGmmaWarpSpecializedFP8ILi5ENS5_IJNS4_1CILi1EEESB_SB_EEENS1_32KernelTmaWarpSpecializedPingpongEEENS5_IJNSA_ILi64EEESF_SF_EEENS_12float_e4m3_tENS5_IJlSB_lEEESH_SI_NS4_8TiledMMAINS4_8MMA_AtomIJNS4_4SM904GMMA30MMA_64x64x32_F32E4M3E4M3_SS_TNILNSM_7ScaleInE1ELSO_1EEEEEENS4_6LayoutISC_NS5_IJNSA_ILi0EEESS_SS_EEEEENS5_IJNS4_10UnderscoreESV_SV_EEEEENS4_13SM90_TMA_LOADENS4_14ComposedLayoutINS4_7SwizzleILi2ELi4ELi3EEENS4_18smem_ptr_flag_bitsILi8EEENSR_INS5_IJNSA_ILi8EEESF_EEENS5_IJSF_SB_EEEEEEEvNS4_8identityESY_S18_vS19_EENS_8epilogue10collective6detail29Sm90TmaWarpSpecializedAdapterINS1C_15DefaultEpilogueISH_SI_SI_NS1B_6thread17LinearCombinationISH_Li1EffLNS1G_9ScaleType4KindE0ELNS_15FloatRoundStyleE2ESH_EENS1_15EpilogueDefaultEEEEEvvEEEEvNT_6ParamsE)
        /*036c*/ 	.short	0x0210
        /*036e*/ 	.short	0x0470


	//----- nvinfo : EIATTR_SW_WAR
	.align		4
.L_36:
        /*0370*/ 	.byte	0x04, 0x36
        /*0372*/ 	.short	(.L_38 - .L_37)
.L_37:
        /*0374*/ 	.word	0x00000008
.L_38:


//--------------------- .nv.callgraph             --------------------------
	.section	.nv.callgraph,"",@"SHT_CUDA_CALLGRAPH"
	.align	4
	.sectionentsize	8
	.align		4
        /*0000*/ 	.word	0x00000000
	.align		4
        /*0004*/ 	.word	0xffffffff
	.align		4
        /*0008*/ 	.word	0x00000000
	.align		4
        /*000c*/ 	.word	0xfffffffe
	.align		4
        /*0010*/ 	.word	0x00000000
	.align		4
        /*0014*/ 	.word	0xfffffffd
	.align		4
        /*0018*/ 	.word	0x00000000
	.align		4
        /*001c*/ 	.word	0xfffffffc


//--------------------- .nv.constant4             --------------------------
	.section	.nv.constant4,"a",@progbits
	.align	8
	.align		8
.nv.constant4:
        /*0000*/ 	.dword	_ZN40_INTERNAL_25ea6ce7_4_k_cu_15336048_257364cuda3std3__45__cpo5beginE
	.align		8
        /*0008*/ 	.dword	_ZN40_INTERNAL_25ea6ce7_4_k_cu_15336048_257364cuda3std3__45__cpo3endE
	.align		8
        /*0010*/ 	.dword	_ZN40_INTERNAL_25ea6ce7_4_k_cu_15336048_257364cuda3std3__45__cpo6cbeginE
	.align		8
        /*0018*/ 	.dword	_ZN40_INTERNAL_25ea6ce7_4_k_cu_15336048_257364cuda3std3__45__cpo4cendE
	.align		8
        /*0020*/ 	.dword	_ZN40_INTERNAL_25ea6ce7_4_k_cu_15336048_257364cuda3std3__442_GLOBAL__N__25ea6ce7_4_k_cu_15336048_257366ignoreE
	.align		8
        /*0028*/ 	.dword	_ZN40_INTERNAL_25ea6ce7_4_k_cu_15336048_257364cuda3std3__419piecewise_constructE
	.align		8
        /*0030*/ 	.dword	_ZN40_INTERNAL_25ea6ce7_4_k_cu_15336048_257364cuda3std3__48in_placeE
	.align		8
        /*0038*/ 	.dword	_ZN40_INTERNAL_25ea6ce7_4_k_cu_15336048_257364cuda3std6ranges3__45__cpo4swapE
	.align		8
        /*0040*/ 	.dword	_ZN40_INTERNAL_25ea6ce7_4_k_cu_15336048_257364cuda3std6ranges3__45__cpo9iter_moveE
	.align		8
        /*0048*/ 	.dword	_ZN40_INTERNAL_25ea6ce7_4_k_cu_15336048_257364cute7productE
	.align		8
        /*0050*/ 	.dword	_ZN40_INTERNAL_25ea6ce7_4_k_cu_15336048_257364cute1_E


//--------------------- .text._ZN7cutlass13device_kernelINS_4gemm6kernel13GemmUniversalIN4cute5tupleIJiiiiEEENS1_10collective13CollectiveMmaINS1_37MainloopSm90TmaGmmaWarpSpecializedFP8ILi5ENS5_IJNS4_1CILi1EEESB_SB_EEENS1_32KernelTmaWarpSpecializedPingpongEEENS5_IJNSA_ILi64EEESF_SF_EEENS_12float_e4m3_tENS5_IJlSB_lEEESH_SI_NS4_8TiledMMAINS4_8MMA_AtomIJNS4_4SM904GMMA30MMA_64x64x32_F32E4M3E4M3_SS_TNILNSM_7ScaleInE1ELSO_1EEEEEENS4_6LayoutISC_NS5_IJNSA_ILi0EEESS_SS_EEEEENS5_IJNS4_10UnderscoreESV_SV_EEEEENS4_13SM90_TMA_LOADENS4_14ComposedLayoutINS4_7SwizzleILi2ELi4ELi3EEENS4_18smem_ptr_flag_bitsILi8EEENSR_INS5_IJNSA_ILi8EEESF_EEENS5_IJSF_SB_EEEEEEEvNS4_8identityESY_S18_vS19_EENS_8epilogue10collective6detail29Sm90TmaWarpSpecializedAdapterINS1C_15DefaultEpilogueISH_SI_SI_NS1B_6thread17LinearCombinationISH_Li1EffLNS1G_9ScaleType4KindE0ELNS_15FloatRoundStyleE2ESH_EENS1_15EpilogueDefaultEEEEEvvEEEEvNT_6ParamsE --------------------------
	.section	.text._ZN7cutlass13device_kernelINS_4gemm6kernel13GemmUniversalIN4cute5tupleIJiiiiEEENS1_10collective13CollectiveMmaINS1_37MainloopSm90TmaGmmaWarpSpecializedFP8ILi5ENS5_IJNS4_1CILi1EEESB_SB_EEENS1_32KernelTmaWarpSpecializedPingpongEEENS5_IJNSA_ILi64EEESF_SF_EEENS_12float_e4m3_tENS5_IJlSB_lEEESH_SI_NS4_8TiledMMAINS4_8MMA_AtomIJNS4_4SM904GMMA30MMA_64x64x32_F32E4M3E4M3_SS_TNILNSM_7ScaleInE1ELSO_1EEEEEENS4_6LayoutISC_NS5_IJNSA_ILi0EEESS_SS_EEEEENS5_IJNS4_10UnderscoreESV_SV_EEEEENS4_13SM90_TMA_LOADENS4_14ComposedLayoutINS4_7SwizzleILi2ELi4ELi3EEENS4_18smem_ptr_flag_bitsILi8EEENSR_INS5_IJNSA_ILi8EEESF_EEENS5_IJSF_SB_EEEEEEEvNS4_8identityESY_S18_vS19_EENS_8epilogue10collective6detail29Sm90TmaWarpSpecializedAdapterINS1C_15DefaultEpilogueISH_SI_SI_NS1B_6thread17LinearCombinationISH_Li1EffLNS1G_9ScaleType4KindE0ELNS_15FloatRoundStyleE2ESH_EENS1_15EpilogueDefaultEEEEEvvEEEEvNT_6ParamsE,"ax",@progbits
	.align	128
.text._ZN7cutlass13device_kernelINS_4gemm6kernel13GemmUniversalIN4cute5tupleIJiiiiEEENS1_10collective13CollectiveMmaINS1_37MainloopSm90TmaGmmaWarpSpecializedFP8ILi5ENS5_IJNS4_1CILi1EEESB_SB_EEENS1_32KernelTmaWarpSpecializedPingpongEEENS5_IJNSA_ILi64EEESF_SF_EEENS_12float_e4m3_tENS5_IJlSB_lEEESH_SI_NS4_8TiledMMAINS4_8MMA_AtomIJNS4_4SM904GMMA30MMA_64x64x32_F32E4M3E4M3_SS_TNILNSM_7ScaleInE1ELSO_1EEEEEENS4_6LayoutISC_NS5_IJNSA_ILi0EEESS_SS_EEEEENS5_IJNS4_10UnderscoreESV_SV_EEEEENS4_13SM90_TMA_LOADENS4_14ComposedLayoutINS4_7SwizzleILi2ELi4ELi3EEENS4_18smem_ptr_flag_bitsILi8EEENSR_INS5_IJNSA_ILi8EEESF_EEENS5_IJSF_SB_EEEEEEEvNS4_8identityESY_S18_vS19_EENS_8epilogue10collective6detail29Sm90TmaWarpSpecializedAdapterINS1C_15DefaultEpilogueISH_SI_SI_NS1B_6thread17LinearCombinationISH_Li1EffLNS1G_9ScaleType4KindE0ELNS_15FloatRoundStyleE2ESH_EENS1_15EpilogueDefaultEEEEEvvEEEEvNT_6ParamsE:
        .type           _ZN7cutlass13device_kernelINS_4gemm6kernel13GemmUniversalIN4cute5tupleIJiiiiEEENS1_10collective13CollectiveMmaINS1_37MainloopSm90TmaGmmaWarpSpecializedFP8ILi5ENS5_IJNS4_1CILi1EEESB_SB_EEENS1_32KernelTmaWarpSpecializedPingpongEEENS5_IJNSA_ILi64EEESF_SF_EEENS_12float_e4m3_tENS5_IJlSB_lEEESH_SI_NS4_8TiledMMAINS4_8MMA_AtomIJNS4_4SM904GMMA30MMA_64x64x32_F32E4M3E4M3_SS_TNILNSM_7ScaleInE1ELSO_1EEEEEENS4_6LayoutISC_NS5_IJNSA_ILi0EEESS_SS_EEEEENS5_IJNS4_10UnderscoreESV_SV_EEEEENS4_13SM90_TMA_LOADENS4_14ComposedLayoutINS4_7SwizzleILi2ELi4ELi3EEENS4_18smem_ptr_flag_bitsILi8EEENSR_INS5_IJNSA_ILi8EEESF_EEENS5_IJSF_SB_EEEEEEEvNS4_8identityESY_S18_vS19_EENS_8epilogue10collective6detail29Sm90TmaWarpSpecializedAdapterINS1C_15DefaultEpilogueISH_SI_SI_NS1B_6thread17LinearCombinationISH_Li1EffLNS1G_9ScaleType4KindE0ELNS_15FloatRoundStyleE2ESH_EENS1_15EpilogueDefaultEEEEEvvEEEEvNT_6ParamsE,@function
        .size           _ZN7cutlass13device_kernelINS_4gemm6kernel13GemmUniversalIN4cute5tupleIJiiiiEEENS1_10collective13CollectiveMmaINS1_37MainloopSm90TmaGmmaWarpSpecializedFP8ILi5ENS5_IJNS4_1CILi1EEESB_SB_EEENS1_32KernelTmaWarpSpecializedPingpongEEENS5_IJNSA_ILi64EEESF_SF_EEENS_12float_e4m3_tENS5_IJlSB_lEEESH_SI_NS4_8TiledMMAINS4_8MMA_AtomIJNS4_4SM904GMMA30MMA_64x64x32_F32E4M3E4M3_SS_TNILNSM_7ScaleInE1ELSO_1EEEEEENS4_6LayoutISC_NS5_IJNSA_ILi0EEESS_SS_EEEEENS5_IJNS4_10UnderscoreESV_SV_EEEEENS4_13SM90_TMA_LOADENS4_14ComposedLayoutINS4_7SwizzleILi2ELi4ELi3EEENS4_18smem_ptr_flag_bitsILi8EEENSR_INS5_IJNSA_ILi8EEESF_EEENS5_IJSF_SB_EEEEEEEvNS4_8identityESY_S18_vS19_EENS_8epilogue10collective6detail29Sm90TmaWarpSpecializedAdapterINS1C_15DefaultEpilogueISH_SI_SI_NS1B_6thread17LinearCombinationISH_Li1EffLNS1G_9ScaleType4KindE0ELNS_15FloatRoundStyleE2ESH_EENS1_15EpilogueDefaultEEEEEvvEEEEvNT_6ParamsE,(.L_x_142 - _ZN7cutlass13device_kernelINS_4gemm6kernel13GemmUniversalIN4cute5tupleIJiiiiEEENS1_10collective13CollectiveMmaINS1_37MainloopSm90TmaGmmaWarpSpecializedFP8ILi5ENS5_IJNS4_1CILi1EEESB_SB_EEENS1_32KernelTmaWarpSpecializedPingpongEEENS5_IJNSA_ILi64EEESF_SF_EEENS_12float_e4m3_tENS5_IJlSB_lEEESH_SI_NS4_8TiledMMAINS4_8MMA_AtomIJNS4_4SM904GMMA30MMA_64x64x32_F32E4M3E4M3_SS_TNILNSM_7ScaleInE1ELSO_1EEEEEENS4_6LayoutISC_NS5_IJNSA_ILi0EEESS_SS_EEEEENS5_IJNS4_10UnderscoreESV_SV_EEEEENS4_13SM90_TMA_LOADENS4_14ComposedLayoutINS4_7SwizzleILi2ELi4ELi3EEENS4_18smem_ptr_flag_bitsILi8EEENSR_INS5_IJNSA_ILi8EEESF_EEENS5_IJSF_SB_EEEEEEEvNS4_8identityESY_S18_vS19_EENS_8epilogue10collective6detail29Sm90TmaWarpSpecializedAdapterINS1C_15DefaultEpilogueISH_SI_SI_NS1B_6thread17LinearCombinationISH_Li1EffLNS1G_9ScaleType4KindE0ELNS_15FloatRoundStyleE2ESH_EENS1_15EpilogueDefaultEEEEEvvEEEEvNT_6ParamsE)
        .other          _ZN7cutlass13device_kernelINS_4gemm6kernel13GemmUniversalIN4cute5tupleIJiiiiEEENS1_10collective13CollectiveMmaINS1_37MainloopSm90TmaGmmaWarpSpecializedFP8ILi5ENS5_IJNS4_1CILi1EEESB_SB_EEENS1_32KernelTmaWarpSpecializedPingpongEEENS5_IJNSA_ILi64EEESF_SF_EEENS_12float_e4m3_tENS5_IJlSB_lEEESH_SI_NS4_8TiledMMAINS4_8MMA_AtomIJNS4_4SM904GMMA30MMA_64x64x32_F32E4M3E4M3_SS_TNILNSM_7ScaleInE1ELSO_1EEEEEENS4_6LayoutISC_NS5_IJNSA_ILi0EEESS_SS_EEEEENS5_IJNS4_10UnderscoreESV_SV_EEEEENS4_13SM90_TMA_LOADENS4_14ComposedLayoutINS4_7SwizzleILi2ELi4ELi3EEENS4_18smem_ptr_flag_bitsILi8EEENSR_INS5_IJNSA_ILi8EEESF_EEENS5_IJSF_SB_EEEEEEEvNS4_8identityESY_S18_vS19_EENS_8epilogue10collective6detail29Sm90TmaWarpSpecializedAdapterINS1C_15DefaultEpilogueISH_SI_SI_NS1B_6thread17LinearCombinationISH_Li1EffLNS1G_9ScaleType4KindE0ELNS_15FloatRoundStyleE2ESH_EENS1_15EpilogueDefaultEEEEEvvEEEEvNT_6ParamsE,@"STO_CUDA_ENTRY STV_DEFAULT"
_ZN7cutlass13device_kernelINS_4gemm6kernel13GemmUniversalIN4cute5tupleIJiiiiEEENS1_10collective13CollectiveMmaINS1_37MainloopSm90TmaGmmaWarpSpecializedFP8ILi5ENS5_IJNS4_1CILi1EEESB_SB_EEENS1_32KernelTmaWarpSpecializedPingpongEEENS5_IJNSA_ILi64EEESF_SF_EEENS_12float_e4m3_tENS5_IJlSB_lEEESH_SI_NS4_8TiledMMAINS4_8MMA_AtomIJNS4_4SM904GMMA30MMA_64x64x32_F32E4M3E4M3_SS_TNILNSM_7ScaleInE1ELSO_1EEEEEENS4_6LayoutISC_NS5_IJNSA_ILi0EEESS_SS_EEEEENS5_IJNS4_10UnderscoreESV_SV_EEEEENS4_13SM90_TMA_LOADENS4_14ComposedLayoutINS4_7SwizzleILi2ELi4ELi3EEENS4_18smem_ptr_flag_bitsILi8EEENSR_INS5_IJNSA_ILi8EEESF_EEENS5_IJSF_SB_EEEEEEEvNS4_8identityESY_S18_vS19_EENS_8epilogue10collective6detail29Sm90TmaWarpSpecializedAdapterINS1C_15DefaultEpilogueISH_SI_SI_NS1B_6thread17LinearCombinationISH_Li1EffLNS1G_9ScaleType4KindE0ELNS_15FloatRoundStyleE2ESH_EENS1_15EpilogueDefaultEEEEEvvEEEEvNT_6ParamsE:
[----:B------:R-:W-:Y:S01]  /*0000*/  LDC R1, c[0x0][0x28] ;  /* 0x00000a00ff017b82 */ /* 0x000fe20000000800 */
[----:B------:R-:W0:Y:S01]  /*0010*/  S2R R11, SR_TID.X ;  /* 0x00000000000b7919 */ /* 0x000e220000002100 */
[----:B------:R-:W-:Y:S01]  /*0020*/  ELECT P0, URZ, PT ;  /* 0x00000000003f782f */ /* 0x000fe20003800000 */
[----:B------:R-:W-:Y:S01]  /*0030*/  BSSY B0, `(.L_x_0) ;  /* 0x000000f000007945 */ /* 0x000fe20003800000 */
[--C-:B0-----:R-:W-:Y:S02]  /*0040*/  SHF.R.U32.HI R0, RZ, 0x5, R11.reuse ;  /* 0x00000005ff007819 */ /* 0x101fe4000001160b */
[----:B------:R-:W-:-:S03]  /*0050*/  SHF.R.U32.HI R4, RZ, 0x7, R11 ;  /* 0x00000007ff047819 */ /* 0x000fc6000001160b */
[----:B------:R-:W0:Y:S04]  /*0060*/  SHFL.IDX PT, R2, R0, RZ, 0x1f ;  /* 0x00001fff00027589 */ /* 0x000e2800000e0000 */
[----:B------:R1:W2:Y:S01]  /*0070*/  SHFL.IDX PT, R5, R4, RZ, 0x1f ;  /* 0x00001fff04057589 */ /* 0x0002a200000e0000 */
[----:B0-----:R-:W-:-:S13]  /*0080*/  ISETP.NE.OR P0, PT, R2, RZ, !P0 ;  /* 0x000000ff0200720c */ /* 0x001fda0004705670 */
[----:B-12---:R-:W-:Y:S05]  /*0090*/  @P0 BRA `(.L_x_1) ;  /* 0x0000000000200947 */ /* 0x006fea0003800000 */
[----:B------:R-:W-:Y:S02]  /*00a0*/  ULDC.64 UR4, c[0x0][0x198] ;  /* 0x0000660000047ab9 */ /* 0x000fe40000000a00 */
[----:B------:R-:W-:Y:S02]  /*00b0*/  UIADD3 UR6, UP0, UR4, 0xf0, URZ ;  /* 0x000000f004067890 */ /* 0x000fe4000ff1e03f */
[----:B------:R-:W-:Y:S02]  /*00c0*/  UIADD3 UR4, UP1, UR4, 0x1f0, URZ ;  /* 0x000001f004047890 */ /* 0x000fe4000ff3e03f */
[----:B------:R-:W-:Y:S02]  /*00d0*/  UIADD3.X UR7, URZ, UR5, URZ, UP0, !UPT ;  /* 0x000000053f077290 */ /* 0x000fe400087fe43f */
[----:B------:R-:W-:-:S07]  /*00e0*/  UIADD3.X UR5, URZ, UR5, URZ, UP1, !UPT ;  /* 0x000000053f057290 */ /* 0x000fce0008ffe43f */
[----:B------:R0:W-:Y:S02]  /*00f0*/  UTMACCTL.PF [UR6] ;  /* 0x00000000060079b9 */ /* 0x0001e40008040000 */
[----:B------:R0:W-:Y:S02]  /*0100*/  UTMACCTL.PF [UR4] ;  /* 0x00000000040079b9 */ /* 0x0001e40008040000 */
[----:B0-----:R-:W-:Y:S01]  /*0110*/  NOP ;  /* 0x0000000000007918 */ /* 0x001fe20000000000 */
.L_x_1:
[----:B------:R-:W-:Y:S05]  /*0120*/  BSYNC B0 ;  /* 0x0000000000007941 */ /* 0x000fea0003800000 */
.L_x_0:
[----:B------:R-:W0:Y:S02]  /*0130*/  SHFL.IDX PT, R3, R0, RZ, 0x1f ;  /* 0x00001fff00037589 */ /* 0x000e2400000e0000 */
[----:B0-----:R-:W-:-:S13]  /*0140*/  ISETP.NE.AND P0, PT, R3, RZ, PT ;  /* 0x000000ff0300720c */ /* 0x001fda0003f05270 */
[----:B------:R-:W-:Y:S05]  /*0150*/  @P0 BRA `(.L_x_2) ;  /* 0x0000000000600947 */ /* 0x000fea0003800000 */
[----:B------:R-:W0:Y:S01]  /*0160*/  S2UR UR8, SR_CgaCtaId ;  /* 0x00000000000879c3 */ /* 0x000e220000008800 */
[----:B------:R-:W-:Y:S01]  /*0170*/  UMOV UR4, 0x400 ;  /* 0x0000040000047882 */ /* 0x000fe20000000000 */
[----:B------:R-:W-:Y:S01]  /*0180*/  UMOV UR5, 0x1 ;  /* 0x0000000100057882 */ /* 0x000fe20000000000 */
[----:B------:R-:W-:Y:S01]  /*0190*/  UMOV UR6, 0x80 ;  /* 0x0000008000067882 */ /* 0x000fe20000000000 */
[----:B------:R-:W-:Y:S01]  /*01a0*/  ELECT P0, URZ, PT ;  /* 0x00000000003f782f */ /* 0x000fe20003800000 */
[----:B------:R-:W-:-:S04]  /*01b0*/  UIADD3 UR6, -UR6, 0x100000, URZ ;  /* 0x0010000006067890 */ /* 0x000fc8000fffe13f */
[----:B------:R-:W-:Y:S02]  /*01c0*/  USHF.L.U32 UR7, UR6, 0xb, URZ ;  /* 0x0000000b06077899 */ /* 0x000fe4000800063f */
[----:B------:R-:W-:Y:S02]  /*01d0*/  USHF.L.U32 UR6, UR6, 0x1, URZ ;  /* 0x0000000106067899 */ /* 0x000fe4000800063f */
[----:B0-----:R-:W-:Y:S02]  /*01e0*/  ULEA UR8, UR8, UR4, 0x18 ;  /* 0x0000000408087291 */ /* 0x001fe4000f8ec03f */
[----:B------:R-:W-:-:S04]  /*01f0*/  UIADD3 UR4, -UR5, 0x100000, URZ ;  /* 0x0010000005047890 */ /* 0x000fc8000fffe13f */
[----:B------:R-:W-:Y:S02]  /*0200*/  USHF.L.U32 UR5, UR4, 0xb, URZ ;  /* 0x0000000b04057899 */ /* 0x000fe4000800063f */
[----:B------:R-:W-:Y:S01]  /*0210*/  USHF.L.U32 UR4, UR4, 0x1, URZ ;  /* 0x0000000104047899 */ /* 0x000fe2000800063f */
[----:B------:R-:W0:Y:S11]  /*0220*/  FENCE.VIEW.ASYNC.S ;  /* 0x00000000000073c6 */ /* 0x000e360000000000 */
[----:B0-----:R0:W1:Y:S01]  /*0230*/  SYNCS.EXCH.64 URZ, [UR8], UR4 ;  /* 0x00000004083f75b2 */ /* 0x0010620008000100 */
[----:B------:R0:W2:Y:S01]  /*0240*/  SYNCS.EXCH.64 URZ, [UR8+0x28], UR6 ;  /* 0x00002806083f75b2 */ /* 0x0000a20008000100 */
[----:B------:R0:W3:Y:S01]  /*0250*/  SYNCS.EXCH.64 URZ, [UR8+0x8], UR4 ;  /* 0x00000804083f75b2 */ /* 0x0000e20008000100 */
[----:B------:R0:W4:Y:S01]  /*0260*/  SYNCS.EXCH.64 URZ, [UR8+0x30], UR6 ;  /* 0x00003006083f75b2 */ /* 0x0001220008000100 */
[----:B------:R0:W0:Y:S01]  /*0270*/  SYNCS.EXCH.64 URZ, [UR8+0x10], UR4 ;  /* 0x00001004083f75b2 */ /* 0x0000220008000100 */
[----:B------:R0:W0:Y:S01]  /*0280*/  SYNCS.EXCH.64 URZ, [UR8+0x38], UR6 ;  /* 0x00003806083f75b2 */ /* 0x0000220008000100 */
[----:B------:R0:W0:Y:S01]  /*0290*/  SYNCS.EXCH.64 URZ, [UR8+0x18], UR4 ;  /* 0x00001804083f75b2 */ /* 0x0000220008000100 */
[----:B------:R0:W0:Y:S01]  /*02a0*/  SYNCS.EXCH.64 URZ, [UR8+0x40], UR6 ;  /* 0x00004006083f75b2 */ /* 0x0000220008000100 */
[----:B------:R0:W0:Y:S01]  /*02b0*/  SYNCS.EXCH.64 URZ, [UR8+0x20], UR4 ;  /* 0x00002004083f75b2 */ /* 0x0000220008000100 */
[----:B------:R0:W0:Y:S01]  /*02c0*/  SYNCS.EXCH.64 URZ, [UR8+0x48], UR6 ;  /* 0x00004806083f75b2 */ /* 0x0000220008000100 */
[----:B------:R-:W-:Y:S01]  /*02d0*/  NOP ;  /* 0x0000000000007918 */ /* 0x000fe20000000000 */
.L_x_2:
[----:B------:R-:W5:Y:S01]  /*02e0*/  SHFL.IDX PT, R6, R0, RZ, 0x1f ;  /* 0x00001fff00067589 */ /* 0x000f6200000e0000 */
[----:B------:R-:W-:Y:S01]  /*02f0*/  ELECT P0, URZ, PT ;  /* 0x00000000003f782f */ /* 0x000fe20003800000 */
[----:B------:R-:W-:Y:S01]  /*0300*/  NOP ;  /* 0x0000000000007918 */ /* 0x000fe20000000000 */
[----:B------:R-:W-:Y:S01]  /*0310*/  ELECT P1, URZ, PT ;  /* 0x00000000003f782f */ /* 0x000fe20003820000 */
[----:B------:R1:W2:Y:S01]  /*0320*/  SHFL.IDX PT, R3, R0, RZ, 0x1f ;  /* 0x00001fff00037589 */ /* 0x0002a200000e0000 */
[----:B0-----:R-:W-:Y:S01]  /*0330*/  UMOV UR4, 0x20 ;  /* 0x0000002000047882 */ /* 0x001fe20000000000 */
[----:B------:R-:W-:Y:S01]  /*0340*/  UMOV UR11, 0x80 ;  /* 0x00000080000b7882 */ /* 0x000fe20000000000 */
[----:B------:R-:W-:Y:S01]  /*0350*/  NOP ;  /* 0x0000000000007918 */ /* 0x000fe20000000000 */
[----:B------:R-:W0:Y:S01]  /*0360*/  SHFL.IDX PT, R4, R4, RZ, 0x1f ;  /* 0x00001fff04047589 */ /* 0x000e2200000e0000 */
[C---:B------:R-:W-:Y:S01]  /*0370*/  VIADD R33, R5.reuse, 0xffffffff ;  /* 0xffffffff05217836 */ /* 0x040fe20000000000 */
[----:B------:R-:W-:Y:S01]  /*0380*/  ULDC.64 UR20, c[0x0][0x208] ;  /* 0x0000820000147ab9 */ /* 0x000fe20000000a00 */
[----:B------:R-:W-:-:S02]  /*0390*/  ISETP.NE.AND P2, PT, R5, RZ, PT ;  /* 0x000000ff0500720c */ /* 0x000fc40003f45270 */
[----:B-1----:R-:W-:Y:S02]  /*03a0*/  SHF.R.S32.HI R0, RZ, 0x1f, R11 ;  /* 0x0000001fff007819 */ /* 0x002fe4000001140b */
[----:B------:R-:W-:Y:S02]  /*03b0*/  ISETP.GE.U32.AND P3, PT, R33, 0x2, PT ;  /* 0x000000022100780c */ /* 0x000fe40003f66070 */
[----:B------:R-:W-:-:S04]  /*03c0*/  LEA.HI R0, R0, R11, RZ, 0x7 ;  /* 0x0000000b00007211 */ /* 0x000fc800078f38ff */
[----:B------:R-:W-:Y:S02]  /*03d0*/  LOP3.LUT R0, R0, 0xffffff80, RZ, 0xc0, !PT ;  /* 0xffffff8000007812 */ /* 0x000fe400078ec0ff */
[----:B-----5:R-:W-:-:S03]  /*03e0*/  ISETP.NE.OR P0, PT, R6, RZ, !P0 ;  /* 0x000000ff0600720c */ /* 0x020fc60004705670 */
[----:B------:R-:W-:Y:S01]  /*03f0*/  IMAD.IADD R10, R11, 0x1, -R0 ;  /* 0x000000010b0a7824 */ /* 0x000fe200078e0a00 */
[----:B--2---:R-:W-:Y:S02]  /*0400*/  ISETP.NE.OR P1, PT, R3, RZ, !P1 ;  /* 0x000000ff0300720c */ /* 0x004fe40004f25670 */
[----:B------:R-:W-:Y:S02]  /*0410*/  SHF.R.S32.HI R3, RZ, 0x1f, R2 ;  /* 0x0000001fff037819 */ /* 0x000fe40000011402 */
[----:B0-----:R-:W-:Y:S02]  /*0420*/  R2UR UR15, R4 ;  /* 0x00000000040f72ca */ /* 0x001fe400000e0000 */
[----:B------:R-:W-:-:S03]  /*0430*/  LEA.HI R3, R3, R2, RZ, 0x2 ;  /* 0x0000000203037211 */ /* 0x000fc600078f10ff */
[----:B------:R-:W-:Y:S01]  /*0440*/  VOTEU.ALL UP0, P0 ;  /* 0x00000000003f7886 */ /* 0x000fe20000000000 */
[----:B------:R-:W-:-:S03]  /*0450*/  LOP3.LUT R3, R3, 0xfffffffc, RZ, 0xc0, !PT ;  /* 0xfffffffc03037812 */ /* 0x000fc600078ec0ff */
[----:B------:R-:W-:Y:S01]  /*0460*/  VOTEU.ALL UP1, P1 ;  /* 0x00000000003f7886 */ /* 0x000fe20000820000 */
[----:B------:R-:W0:Y:S01]  /*0470*/  @!UP0 S2UR UR7, SR_CgaCtaId ;  /* 0x00000000000789c3 */ /* 0x000e220000008800 */
[----:B------:R-:W-:Y:S01]  /*0480*/  @!UP0 UMOV UR6, 0x400 ;  /* 0x0000040000068882 */ /* 0x000fe20000000000 */
[----:B------:R-:W-:-:S04]  /*0490*/  @!UP0 UIADD3 UR4, -UR4, 0x100000, URZ ;  /* 0x0010000004048890 */ /* 0x000fc8000fffe13f */
[----:B------:R-:W-:Y:S02]  /*04a0*/  @!UP0 USHF.L.U32 UR5, UR4, 0xb, URZ ;  /* 0x0000000b04058899 */ /* 0x000fe4000800063f */
[----:B------:R-:W-:Y:S01]  /*04b0*/  @!UP0 USHF.L.U32 UR4, UR4, 0x1, URZ ;  /* 0x0000000104048899 */ /* 0x000fe2000800063f */
[----:B------:R-:W-:Y:S01]  /*04c0*/  IMAD.IADD R20, R2, 0x1, -R3 ;  /* 0x0000000102147824 */ /* 0x000fe200078e0a03 */
[----:B------:R-:W-:Y:S01]  /*04d0*/  @!UP1 UMOV UR9, 0x400 ;  /* 0x0000040000099882 */ /* 0x000fe20000000000 */
[----:B------:R-:W-:Y:S01]  /*04e0*/  VOTEU.ALL UP2, P1 ;  /* 0x00000000003f7886 */ /* 0x000fe20000840000 */
[----:B------:R-:W-:Y:S01]  /*04f0*/  VOTEU.ALL UP3, P1 ;  /* 0x00000000003f7886 */ /* 0x000fe20000860000 */
[----:B------:R-:W-:Y:S01]  /*0500*/  VOTEU.ALL UP4, P1 ;  /* 0x00000000003f7886 */ /* 0x000fe20000880000 */
[----:B------:R-:W1:Y:S01]  /*0510*/  @!UP1 S2UR UR10, SR_CgaCtaId ;  /* 0x00000000000a99c3 */ /* 0x000e620000008800 */
[----:B------:R-:W-:Y:S01]  /*0520*/  VOTEU.ALL UP5, P1 ;  /* 0x00000000003f7886 */ /* 0x000fe200008a0000 */
[----:B0-----:R-:W-:-:S02]  /*0530*/  @!UP0 ULEA UR8, UR7, UR6, 0x18 ;  /* 0x0000000607088291 */ /* 0x001fc4000f8ec03f */
[----:B------:R-:W-:-:S04]  /*0540*/  @!UP1 UIADD3 UR6, -UR11, 0x100000, URZ ;  /* 0x001000000b069890 */ /* 0x000fc8000fffe13f */
[----:B------:R-:W-:Y:S02]  /*0550*/  @!UP1 USHF.L.U32 UR7, UR6, 0xb, URZ ;  /* 0x0000000b06079899 */ /* 0x000fe4000800063f */
[----:B------:R-:W-:Y:S01]  /*0560*/  @!UP1 USHF.L.U32 UR6, UR6, 0x1, URZ ;  /* 0x0000000106069899 */ /* 0x000fe2000800063f */
[----:B------:R-:W-:Y:S01]  /*0570*/  VOTEU.ALL UP0, P0 ;  /* 0x00000000003f7886 */ /* 0x000fe20000000000 */
[----:B-1----:R-:W-:Y:S01]  /*0580*/  @!UP1 ULEA UR9, UR10, UR9, 0x18 ;  /* 0x000000090a099291 */ /* 0x002fe2000f8ec03f */
[----:B------:R-:W-:Y:S02]  /*0590*/  VOTEU.ALL UP1, P0 ;  /* 0x00000000003f7886 */ /* 0x000fe40000020000 */
[----:B------:R-:W-:Y:S01]  /*05a0*/  ULDC.64 UR10, c[0x0][0x598] ;  /* 0x00016600000a7ab9 */ /* 0x000fe20000000a00 */
[----:B------:R-:W-:Y:S01]  /*05b0*/  ISETP.NE.AND P0, PT, R20, 0x3, PT ;  /* 0x000000031400780c */ /* 0x000fe20003f05270 */
[----:B------:R-:W0:Y:S02]  /*05c0*/  FENCE.VIEW.ASYNC.S ;  /* 0x00000000000073c6 */ /* 0x000e240000000000 */
[----:B0-----:R0:W3:Y:S01]  /*05d0*/  @!UP0 SYNCS.EXCH.64 URZ, [UR8+0x80], UR4 ;  /* 0x00008004083f85b2 */ /* 0x0010e20008000100 */
[----:B------:R-:W-:-:S02]  /*05e0*/  ISETP.NE.U32.AND P1, PT, RZ, UR10, PT ;  /* 0x0000000aff007c0c */ /* 0x000fc4000bf25070 */
[----:B------:R-:W-:Y:S02]  /*05f0*/  ISETP.EQ.OR P0, PT, R20, RZ, !P0 ;  /* 0x000000ff1400720c */ /* 0x000fe40004702670 */
[----:B------:R-:W-:Y:S02]  /*0600*/  ISETP.NE.AND.EX P1, PT, RZ, UR11, PT, P1 ;  /* 0x0000000bff007c0c */ /* 0x000fe4000bf25310 */
[----:B------:R-:W-:-:S04]  /*0610*/  ISETP.EQ.AND P0, PT, R5, RZ, P0 ;  /* 0x000000ff0500720c */ /* 0x000fc80000702270 */
[----:B------:R-:W-:-:S04]  /*0620*/  SEL R7, RZ, 0x1, !P0 ;  /* 0x00000001ff077807 */ /* 0x000fc80004000000 */
[----:B------:R-:W-:Y:S01]  /*0630*/  SEL R7, R7, 0x2, P3 ;  /* 0x0000000207077807 */ /* 0x000fe20001800000 */
[----:B------:R0:W3:Y:S01]  /*0640*/  @!UP1 SYNCS.EXCH.64 URZ, [UR8+0x88], UR4 ;  /* 0x00008804083f95b2 */ /* 0x0000e20008000100 */
[----:B------:R-:W-:Y:S01]  /*0650*/  NOP ;  /* 0x0000000000007918 */ /* 0x000fe20000000000 */
[----:B------:R0:W3:Y:S01]  /*0660*/  @!UP2 SYNCS.EXCH.64 URZ, [UR9+0x60], UR6 ;  /* 0x00006006093fa5b2 */ /* 0x0000e20008000100 */
[----:B------:R0:W3:Y:S01]  /*0670*/  @!UP3 SYNCS.EXCH.64 URZ, [UR9+0x68], UR6 ;  /* 0x00006806093fb5b2 */ /* 0x0000e20008000100 */
[----:B------:R0:W3:Y:S01]  /*0680*/  @!UP4 SYNCS.EXCH.64 URZ, [UR9+0x70], UR6 ;  /* 0x00007006093fc5b2 */ /* 0x0000e20008000100 */
[----:B------:R0:W3:Y:S01]  /*0690*/  @!UP5 SYNCS.EXCH.64 URZ, [UR9+0x78], UR6 ;  /* 0x00007806093fd5b2 */ /* 0x0000e20008000100 */
[----:B------:R-:W-:Y:S01]  /*06a0*/  NOP ;  /* 0x0000000000007918 */ /* 0x000fe20000000000 */
[----:B---34-:R-:W-:Y:S06]  /*06b0*/  BAR.SYNC.DEFER_BLOCKING 0x0 ;  /* 0x0000000000007b1d */ /* 0x018fec0000010000 */
[----:B0-----:R-:W-:Y:S05]  /*06c0*/  @!P1 BRA `(.L_x_3) ;  /* 0x00000000001c9947 */ /* 0x001fea0003800000 */
[----:B------:R-:W0:Y:S02]  /*06d0*/  LDC.64 R2, c[0x0][0x598] ;  /* 0x00016600ff027b82 */ /* 0x000e240000000a00 */
[----:B0-----:R-:W2:Y:S02]  /*06e0*/  LDG.E.64 R2, desc[UR20][R2.64] ;  /* 0x0000001402027981 */ /* 0x001ea4000c1e1b00 */
[----:B--2---:R-:W-:-:S04]  /*06f0*/  ISETP.NE.U32.AND P0, PT, R2, RZ, PT ;  /* 0x000000ff0200720c */ /* 0x004fc80003f05070 */
[----:B------:R-:W-:-:S13]  /*0700*/  ISETP.NE.AND.EX P0, PT, R3, RZ, PT, P0 ;  /* 0x000000ff0300720c */ /* 0x000fda0003f05300 */
[----:B------:R-:W-:Y:S05]  /*0710*/  @!P0 BRA `(.L_x_3) ;  /* 0x0000000000088947 */ /* 0x000fea0003800000 */
[----:B------:R2:W5:Y:S01]  /*0720*/  LD.E R12, desc[UR20][R2.64] ;  /* 0x00000014020c7980 */ /* 0x000562000c101900 */
[----:B------:R-:W-:Y:S05]  /*0730*/  BRA `(.L_x_4) ;  /* 0x0000000000207947 */ /* 0x000fea0003800000 */
.L_x_3:
[----:B------:R-:W-:Y:S02]  /*0740*/  ULDC.64 UR4, c[0x0][0x588] ;  /* 0x0001620000047ab9 */ /* 0x000fe40000000a00 */
[----:B------:R-:W-:-:S04]  /*0750*/  ISETP.NE.U32.AND P0, PT, RZ, UR4, PT ;  /* 0x00000004ff007c0c */ /* 0x000fc8000bf05070 */
[----:B------:R-:W-:-:S13]  /*0760*/  ISETP.NE.AND.EX P0, PT, RZ, UR5, PT, P0 ;  /* 0x00000005ff007c0c */ /* 0x000fda000bf05300 */
[----:B------:R-:W-:Y:S05]  /*0770*/  @!P0 BRA `(.L_x_5) ;  /* 0x00000000000c8947 */ /* 0x000fea0003800000 */
[----:B------:R-:W0:Y:S02]  /*0780*/  LDC.64 R12, c[0x0][0x588] ;  /* 0x00016200ff0c7b82 */ /* 0x000e240000000a00 */
[----:B0-----:R1:W5:Y:S01]  /*0790*/  LDG.E R12, desc[UR20][R12.64] ;  /* 0x000000140c0c7981 */ /* 0x001362000c1e1900 */
[----:B------:R-:W-:Y:S05]  /*07a0*/  BRA `(.L_x_4) ;  /* 0x0000000000047947 */ /* 0x000fea0003800000 */
.L_x_5:
[----:B------:R-:W0:Y:S02]  /*07b0*/  LDC R12, c[0x0][0x580] ;  /* 0x00016000ff0c7b82 */ /* 0x000e240000000800 */
.L_x_4:
[----:B------:R-:W-:Y:S02]  /*07c0*/  ULDC.64 UR4, c[0x0][0x5a0] ;  /* 0x0001680000047ab9 */ /* 0x000fe40000000a00 */
[----:B------:R-:W-:-:S04]  /*07d0*/  ISETP.NE.U32.AND P0, PT, RZ, UR4, PT ;  /* 0x00000004ff007c0c */ /* 0x000fc8000bf05070 */
[----:B------:R-:W-:-:S13]  /*07e0*/  ISETP.NE.AND.EX P0, PT, RZ, UR5, PT, P0 ;  /* 0x00000005ff007c0c */ /* 0x000fda000bf05300 */
[----:B------:R-:W-:Y:S05]  /*07f0*/  @!P0 BRA `(.L_x_6) ;  /* 0x00000000001c8947 */ /* 0x000fea0003800000 */
[----:B--2---:R-:W2:Y:S02]  /*0800*/  LDC.64 R2, c[0x0][0x5a0] ;  /* 0x00016800ff027b82 */ /* 0x004ea40000000a00 */
[----:B--2---:R-:W2:Y:S02]  /*0810*/  LDG.E.64 R2, desc[UR20][R2.64] ;  /* 0x0000001402027981 */ /* 0x004ea4000c1e1b00 */
[----:B--2---:R-:W-:-:S04]  /*0820*/  ISETP.NE.U32.AND P0, PT, R2, RZ, PT ;  /* 0x000000ff0200720c */ /* 0x004fc80003f05070 */
[----:B------:R-:W-:-:S13]  /*0830*/  ISETP.NE.AND.EX P0, PT, R3, RZ, PT, P0 ;  /* 0x000000ff0300720c */ /* 0x000fda0003f05300 */
[----:B------:R-:W-:Y:S05]  /*0840*/  @!P0 BRA `(.L_x_6) ;  /* 0x0000000000088947 */ /* 0x000fea0003800000 */
[----:B-1----:R4:W5:Y:S01]  /*0850*/  LD.E R13, desc[UR20][R2.64] ;  /* 0x00000014020d7980 */ /* 0x002962000c101900 */
[----:B------:R-:W-:Y:S05]  /*0860*/  BRA `(.L_x_7) ;  /* 0x0000000000207947 */ /* 0x000fea0003800000 */
.L_x_6:
[----:B------:R-:W-:Y:S02]  /*0870*/  ULDC.64 UR4, c[0x0][0x590] ;  /* 0x0001640000047ab9 */ /* 0x000fe40000000a00 */
[----:B------:R-:W-:-:S04]  /*0880*/  ISETP.NE.U32.AND P0, PT, RZ, UR4, PT ;  /* 0x00000004ff007c0c */ /* 0x000fc8000bf05070 */
[----:B------:R-:W-:-:S13]  /*0890*/  ISETP.NE.AND.EX P0, PT, RZ, UR5, PT, P0 ;  /* 0x00000005ff007c0c */ /* 0x000fda000bf05300 */
[----:B------:R-:W-:Y:S05]  /*08a0*/  @!P0 BRA `(.L_x_8) ;  /* 0x00000000000c8947 */ /* 0x000fea0003800000 */
[----:B--2---:R-:W1:Y:S02]  /*08b0*/  LDC.64 R2, c[0x0][0x590] ;  /* 0x00016400ff027b82 */ /* 0x004e640000000a00 */
[----:B-1----:R3:W5:Y:S01]  /*08c0*/  LDG.E R13, desc[UR20][R2.64] ;  /* 0x00000014020d7981 */ /* 0x002762000c1e1900 */
[----:B------:R-:W-:Y:S05]  /*08d0*/  BRA `(.L_x_7) ;  /* 0x0000000000047947 */ /* 0x000fea0003800000 */
.L_x_8:
[----:B-1----:R-:W1:Y:S02]  /*08e0*/  LDC R13, c[0x0][0x584] ;  /* 0x00016100ff0d7b82 */ /* 0x002e640000000800 */
.L_x_7:
[----:B------:R-:W0:Y:S01]  /*08f0*/  LDC R0, c[0x0][0x65c] ;  /* 0x00019700ff007b82 */ /* 0x000e220000000800 */
[----:B------:R-:W2:Y:S01]  /*0900*/  S2R R21, SR_CTAID.Y ;  /* 0x0000000000157919 */ /* 0x000ea20000002600 */
[----:B------:R-:W-:Y:S01]  /*0910*/  ULDC UR8, c[0x0][0x28c] ;  /* 0x0000a30000087ab9 */ /* 0x000fe20000000800 */
[----:B------:R-:W-:Y:S01]  /*0920*/  ISETP.NE.AND P0, PT, R5, 0x2, PT ;  /* 0x000000020500780c */ /* 0x000fe20003f05270 */
[----:B------:R-:W-:Y:S01]  /*0930*/  UIADD3 UR8, UR8, 0x3f, URZ ;  /* 0x0000003f08087890 */ /* 0x000fe2000fffe03f */
[----:B------:R-:W1:Y:S01]  /*0940*/  S2R R14, SR_CTAID.X ;  /* 0x00000000000e7919 */ /* 0x000e620000002500 */
[----:B------:R-:W-:Y:S01]  /*0950*/  UMOV UR5, URZ ;  /* 0x0000003f00057c82 */ /* 0x000fe20008000000 */
[----:B------:R-:W-:Y:S01]  /*0960*/  UMOV UR4, URZ ;  /* 0x0000003f00047c82 */ /* 0x000fe20008000000 */
[----:B------:R-:W-:-:S04]  /*0970*/  USHF.R.S32.HI UR9, URZ, 0x1f, UR8 ;  /* 0x0000001f3f097899 */ /* 0x000fc80008011408 */
[----:B------:R-:W-:-:S04]  /*0980*/  ULEA.HI UR9, UR9, UR8, URZ, 0x6 ;  /* 0x0000000809097291 */ /* 0x000fc8000f8f303f */
[----:B------:R-:W-:Y:S01]  /*0990*/  USHF.R.S32.HI UR13, URZ, 0x6, UR9 ;  /* 0x000000063f0d7899 */ /* 0x000fe20008011409 */
[----:B0-----:R-:W-:-:S13]  /*09a0*/  ISETP.NE.AND P4, PT, R0, 0x1, PT ;  /* 0x000000010000780c */ /* 0x001fda0003f85270 */
[----:B------:R-:W1:Y:S01]  /*09b0*/  @P4 LDC R15, c[0x0][0x10] ;  /* 0x00000400ff0f4b82 */ /* 0x000e620000000800 */
[----:B--234-:R-:W-:Y:S02]  /*09c0*/  @P4 IMAD.MOV.U32 R2, RZ, RZ, R21 ;  /* 0x000000ffff024224 */ /* 0x01cfe400078e0015 */
[----:B------:R-:W-:Y:S02]  /*09d0*/  @P4 IMAD.MOV.U32 R3, RZ, RZ, RZ ;  /* 0x000000ffff034224 */ /* 0x000fe400078e00ff */
[----:B------:R-:W-:-:S03]  /*09e0*/  @P4 IMAD.MOV.U32 R5, RZ, RZ, RZ ;  /* 0x000000ffff054224 */ /* 0x000fc600078e00ff */
[----:B------:R-:W0:Y:S01]  /*09f0*/  @!P4 LDC R9, c[0x0][0xc] ;  /* 0x00000300ff09cb82 */ /* 0x000e220000000800 */
[----:B------:R-:W-:Y:S01]  /*0a00*/  ULDC UR6, c[0x0][0xc] ;  /* 0x0000030000067ab9 */ /* 0x000fe20000000800 */
[----:B------:R-:W-:Y:S02]  /*0a10*/  ULDC UR7, c[0x0][0x10] ;  /* 0x0000040000077ab9 */ /* 0x000fe40000000800 */
[----:B------:R-:W-:-:S04]  /*0a20*/  UIMAD.WIDE.U32 UR6, UR6, UR7, URZ ;  /* 0x00000007060672a5 */ /* 0x000fc8000f8e003f */
[----:B------:R-:W2:Y:S01]  /*0a30*/  LDC R8, c[0x0][0x14] ;  /* 0x00000500ff087b82 */ /* 0x000ea20000000800 */
[----:B-1----:R-:W-:-:S04]  /*0a40*/  @P4 IMAD.WIDE.U32 R2, R14, R15, R2 ;  /* 0x0000000f0e024225 */ /* 0x002fc800078e0002 */
[----:B------:R-:W-:Y:S02]  /*0a50*/  IMAD.MOV.U32 R15, RZ, RZ, RZ ;  /* 0x000000ffff0f7224 */ /* 0x000fe400078e00ff */
[----:B------:R-:W-:Y:S02]  /*0a60*/  @P4 IMAD.IADD R3, R3, 0x1, R5 ;  /* 0x0000000103034824 */ /* 0x000fe400078e0205 */
[----:B0-----:R-:W-:-:S04]  /*0a70*/  @!P4 IMAD.WIDE.U32 R4, R9, R21, R14 ;  /* 0x000000150904c225 */ /* 0x001fc800078e000e */
[----:B------:R-:W-:Y:S02]  /*0a80*/  @!P4 IMAD.MOV.U32 R2, RZ, RZ, R4 ;  /* 0x000000ffff02c224 */ /* 0x000fe400078e0004 */
[----:B------:R-:W-:Y:S02]  /*0a90*/  @!P4 IMAD.MOV.U32 R3, RZ, RZ, R5 ;  /* 0x000000ffff03c224 */ /* 0x000fe400078e0005 */
[C---:B--2---:R-:W-:Y:S02]  /*0aa0*/  IMAD R17, R8.reuse, UR7, RZ ;  /* 0x0000000708117c24 */ /* 0x044fe4000f8e02ff */
[----:B------:R-:W-:Y:S01]  /*0ab0*/  IMAD.WIDE.U32 R8, R8, UR6, RZ ;  /* 0x0000000608087c25 */ /* 0x000fe2000f8e00ff */
[----:B------:R-:W-:-:S03]  /*0ac0*/  ULDC.64 UR6, c[0x0][0x650] ;  /* 0x0001940000067ab9 */ /* 0x000fc60000000a00 */
[----:B------:R-:W-:Y:S01]  /*0ad0*/  IMAD.IADD R0, R9, 0x1, R17 ;  /* 0x0000000109007824 */ /* 0x000fe200078e0211 */
[----:B------:R-:W-:Y:S06]  /*0ae0*/  @P0 BRA `(.L_x_9) ;  /* 0x0000000000200947 */ /* 0x000fec0003800000 */
[----:B------:R-:W-:Y:S01]  /*0af0*/  UISETP.GE.U32.AND UP0, UPT, UR13, 0x5, UPT ;  /* 0x000000050d00788c */ /* 0x000fe2000bf06070 */
[----:B------:R-:W-:Y:S01]  /*0b00*/  IADD3 R2, P0, R2, R8, RZ ;  /* 0x0000000802027210 */ /* 0x000fe20007f1e0ff */
[----:B------:R-:W-:-:S04]  /*0b10*/  UIMAD.WIDE.U32 UR4, UR13, -0x33333333, URZ ;  /* 0xcccccccd0d0478a5 */ /* 0x000fc8000f8e003f */
[----:B------:R-:W-:Y:S01]  /*0b20*/  USHF.R.U32.HI UR5, URZ, 0x2, UR5 ;  /* 0x000000023f057899 */ /* 0x000fe20008011605 */
[----:B------:R-:W-:Y:S02]  /*0b30*/  IMAD.X R3, R0, 0x1, R3, P0 ;  /* 0x0000000100037824 */ /* 0x000fe400000e0603 */
[----:B------:R-:W-:Y:S02]  /*0b40*/  UMOV UR4, URZ ;  /* 0x0000003f00047c82 */ /* 0x000fe40008000000 */
[----:B------:R-:W-:Y:S02]  /*0b50*/  @UP0 ULOP3.LUT UR4, UR5, 0x1, URZ, 0xc0, !UPT ;  /* 0x0000000105040892 */ /* 0x000fe4000f8ec03f */
[----:B------:R-:W-:-:S12]  /*0b60*/  UIMAD UR5, UR5, -0x5, UR13 ;  /* 0xfffffffb050578a4 */ /* 0x000fd8000f8e020d */
.L_x_9:
[----:B------:R-:W-:Y:S01]  /*0b70*/  ISETP.GE.U32.AND P0, PT, R2, UR6, PT ;  /* 0x0000000602007c0c */ /* 0x000fe2000bf06070 */
[----:B------:R-:W-:Y:S01]  /*0b80*/  IMAD.MOV.U32 R6, RZ, RZ, -0x1 ;  /* 0xffffffffff067424 */ /* 0x000fe200078e00ff */
[----:B------:R-:W-:Y:S01]  /*0b90*/  PRMT R16, RZ, 0x7610, R16 ;  /* 0x00007610ff107816 */ /* 0x000fe20000000010 */
[----:B------:R-:W-:Y:S01]  /*0ba0*/  IMAD.MOV.U32 R4, RZ, RZ, -0x1 ;  /* 0xffffffffff047424 */ /* 0x000fe200078e00ff */
[----:B------:R-:W-:Y:S01]  /*0bb0*/  ISETP.GE.U32.AND.EX P0, PT, R3, UR7, PT, P0 ;  /* 0x0000000703007c0c */ /* 0x000fe2000bf06100 */
[----:B------:R-:W-:-:S12]  /*0bc0*/  IMAD.MOV.U32 R5, RZ, RZ, -0x1 ;  /* 0xffffffffff057424 */ /* 0x000fd800078e00ff */
[----:B------:R-:W-:Y:S05]  /*0bd0*/  @P0 BRA `(.L_x_10) ;  /* 0x00000004005c0947 */ /* 0x000fea0003800000 */
[----:B------:R-:W0:Y:S01]  /*0be0*/  LDC.64 R24, c[0x0][0x628] ;  /* 0x00018a00ff187b82 */ /* 0x000e220000000a00 */
[----:B------:R-:W-:Y:S02]  /*0bf0*/  IMAD.MOV.U32 R4, RZ, RZ, R2 ;  /* 0x000000ffff047224 */ /* 0x000fe400078e0002 */
[----:B------:R-:W-:-:S05]  /*0c00*/  IMAD.MOV.U32 R5, RZ, RZ, R3 ;  /* 0x000000ffff057224 */ /* 0x000fca00078e0003 */
[----:B------:R-:W1:Y:S08]  /*0c10*/  LDC R6, c[0x0][0x630] ;  /* 0x00018c00ff067b82 */ /* 0x000e700000000800 */
[----:B------:R-:W2:Y:S01]  /*0c20*/  LDC.64 R26, c[0x0][0x620] ;  /* 0x00018800ff1a7b82 */ /* 0x000ea20000000a00 */
[----:B0-----:R-:W-:-:S04]  /*0c30*/  ISETP.NE.U32.AND P0, PT, R24, RZ, PT ;  /* 0x000000ff1800720c */ /* 0x001fc80003f05070 */
[----:B------:R-:W-:-:S13]  /*0c40*/  ISETP.NE.AND.EX P0, PT, R25, RZ, PT, P0 ;  /* 0x000000ff1900720c */ /* 0x000fda0003f05300 */
[----:B-12---:R-:W-:Y:S05]  /*0c50*/  @!P0 BRA `(.L_x_11) ;  /* 0x0000000000288947 */ /* 0x006fea0003800000 */
[----:B------:R-:W0:Y:S02]  /*0c60*/  LDC R19, c[0x0][0x634] ;  /* 0x00018d00ff137b82 */ /* 0x000e240000000800 */
[----:B0-----:R-:W-:-:S05]  /*0c70*/  IADD3 R19, P0, R2, R19, RZ ;  /* 0x0000001302137210 */ /* 0x001fca0007f1e0ff */
[----:B------:R-:W-:-:S04]  /*0c80*/  IMAD.X R23, RZ, RZ, R3, P0 ;  /* 0x000000ffff177224 */ /* 0x000fc800000e0603 */
[----:B------:R-:W-:-:S04]  /*0c90*/  IMAD.WIDE.U32 R4, R23, R24, RZ ;  /* 0x0000001817047225 */ /* 0x000fc800078e00ff */
[----:B------:R-:W-:-:S04]  /*0ca0*/  IMAD.WIDE.U32 R16, P0, R19, R25, R4 ;  /* 0x0000001913107225 */ /* 0x000fc80007800004 */
[----:B------:R-:W-:-:S04]  /*0cb0*/  IMAD.WIDE.U32 R4, R19, R24, RZ ;  /* 0x0000001813047225 */ /* 0x000fc800078e00ff */
[----:B------:R-:W-:Y:S01]  /*0cc0*/  IMAD.X R19, RZ, RZ, RZ, P0 ;  /* 0x000000ffff137224 */ /* 0x000fe200000e06ff */
[----:B------:R-:W-:Y:S01]  /*0cd0*/  IADD3 RZ, P0, R5, R16, RZ ;  /* 0x0000001005ff7210 */ /* 0x000fe20007f1e0ff */
[----:B------:R-:W-:-:S04]  /*0ce0*/  IMAD.MOV.U32 R18, RZ, RZ, R17 ;  /* 0x000000ffff127224 */ /* 0x000fc800078e0011 */
[----:B------:R-:W-:-:S08]  /*0cf0*/  IMAD.WIDE.U32.X R4, R23, R25, R18, P0 ;  /* 0x0000001917047225 */ /* 0x000fd000000e0412 */
.L_x_11:
[--C-:B------:R-:W-:Y:S01]  /*0d00*/  SHF.R.U64 R32, R4, R6, R5.reuse ;  /* 0x0000000604207219 */ /* 0x100fe20000001205 */
[----:B------:R-:W0:Y:S01]  /*0d10*/  LDC.64 R28, c[0x0][0x640] ;  /* 0x00019000ff1c7b82 */ /* 0x000e220000000a00 */
[----:B------:R-:W-:Y:S01]  /*0d20*/  I2FP.F32.U32 R4, R14 ;  /* 0x0000000e00047245 */ /* 0x000fe20000201000 */
[----:B------:R-:W-:Y:S01]  /*0d30*/  ULDC UR6, c[0x0][0x150] ;  /* 0x0000540000067ab9 */ /* 0x000fe20000000800 */
[----:B------:R-:W-:Y:S02]  /*0d40*/  SHF.R.U32.HI R5, RZ, R6, R5 ;  /* 0x00000006ff057219 */ /* 0x000fe40000011605 */
[----:B------:R-:W-:Y:S01]  /*0d50*/  IADD3 R17, P0, RZ, -R32, RZ ;  /* 0x80000020ff117210 */ /* 0x000fe20007f1e0ff */
[----:B------:R-:W-:Y:S01]  /*0d60*/  FMUL R6, R4, UR6 ;  /* 0x0000000604067c20 */ /* 0x000fe20008400000 */
[----:B------:R-:W-:Y:S01]  /*0d70*/  ULDC UR6, c[0x0][0x154] ;  /* 0x0000550000067ab9 */ /* 0x000fe20000000800 */
[----:B------:R-:W1:Y:S02]  /*0d80*/  LDC R18, c[0x0][0x618] ;  /* 0x00018600ff127b82 */ /* 0x000e640000000800 */
[----:B------:R-:W-:-:S02]  /*0d90*/  IMAD.X R19, RZ, RZ, ~R5, P0 ;  /* 0x000000ffff137224 */ /* 0x000fc400000e0e05 */
[----:B------:R-:W2:Y:S01]  /*0da0*/  F2I.U32.TRUNC.NTZ R6, R6 ;  /* 0x0000000600067305 */ /* 0x000ea2000020f000 */
[----:B------:R-:W-:-:S03]  /*0db0*/  IMAD.WIDE.U32 R4, R17, R26, R2 ;  /* 0x0000001a11047225 */ /* 0x000fc600078e0002 */
[----:B------:R-:W3:Y:S01]  /*0dc0*/  LDC R15, c[0x0][0x144] ;  /* 0x00005100ff0f7b82 */ /* 0x000ee20000000800 */
[----:B------:R-:W-:-:S04]  /*0dd0*/  IMAD R16, R19, R26, RZ ;  /* 0x0000001a13107224 */ /* 0x000fc800078e02ff */
[----:B------:R-:W-:-:S03]  /*0de0*/  IMAD R17, R17, R27, R16 ;  /* 0x0000001b11117224 */ /* 0x000fc600078e0210 */
[----:B------:R-:W4:Y:S01]  /*0df0*/  LDC R22, c[0x0][0x608] ;  /* 0x00018200ff167b82 */ /* 0x000f220000000800 */
[----:B------:R-:W-:Y:S01]  /*0e00*/  IMAD.IADD R17, R5, 0x1, R17 ;  /* 0x0000000105117824 */ /* 0x000fe200078e0211 */
[----:B0-----:R-:W-:Y:S01]  /*0e10*/  ISETP.NE.U32.AND P0, PT, R28, RZ, PT ;  /* 0x000000ff1c00720c */ /* 0x001fe20003f05070 */
[----:B--2---:R-:W-:-:S03]  /*0e20*/  IMAD.MOV R5, RZ, RZ, -R6 ;  /* 0x000000ffff057224 */ /* 0x004fc600078e0a06 */
[----:B------:R-:W-:Y:S02]  /*0e30*/  ISETP.NE.AND.EX P0, PT, R29, RZ, PT, P0 ;  /* 0x000000ff1d00720c */ /* 0x000fe40003f05300 */
[----:B------:R-:W0:Y:S01]  /*0e40*/  LDC R19, c[0x0][0x658] ;  /* 0x00019600ff137b82 */ /* 0x000e220000000800 */
[-CC-:B-1----:R-:W-:Y:S02]  /*0e50*/  SHF.R.U64 R26, R4, R18.reuse, R17.reuse ;  /* 0x00000012041a7219 */ /* 0x182fe40000001211 */
[----:B------:R-:W-:Y:S02]  /*0e60*/  I2FP.F32.U32 R4, R21 ;  /* 0x0000001500047245 */ /* 0x000fe40000201000 */
[----:B------:R-:W-:Y:S01]  /*0e70*/  SHF.R.U32.HI R17, RZ, R18, R17 ;  /* 0x00000012ff117219 */ /* 0x000fe20000011611 */
[----:B------:R-:W-:Y:S02]  /*0e80*/  IMAD.MOV.U32 R18, RZ, RZ, 0x1 ;  /* 0x00000001ff127424 */ /* 0x000fe400078e00ff */
[----:B------:R-:W1:Y:S01]  /*0e90*/  LDC R24, c[0x0][0x148] ;  /* 0x00005200ff187b82 */ /* 0x000e620000000800 */
[----:B---3--:R-:W-:-:S02]  /*0ea0*/  IMAD R6, R15, R5, R14 ;  /* 0x000000050f067224 */ /* 0x008fc400078e020e */
[----:B------:R-:W-:Y:S01]  /*0eb0*/  FMUL R5, R4, UR6 ;  /* 0x0000000604057c20 */ /* 0x000fe20008400000 */
[----:B------:R-:W-:-:S04]  /*0ec0*/  IMAD.MOV.U32 R4, RZ, RZ, -0x1 ;  /* 0xffffffffff047424 */ /* 0x000fc800078e00ff */
[----:B------:R-:W2:Y:S01]  /*0ed0*/  LDC R25, c[0x0][0x600] ;  /* 0x00018000ff197b82 */ /* 0x000ea20000000800 */
[-CC-:B----4-:R-:W-:Y:S02]  /*0ee0*/  SHF.R.U64 R34, R26, R22.reuse, R17.reuse ;  /* 0x000000161a227219 */ /* 0x190fe40000001211 */
[----:B------:R-:W-:Y:S02]  /*0ef0*/  SHF.R.U32.HI R14, RZ, R22, R17 ;  /* 0x00000016ff0e7219 */ /* 0x000fe40000011611 */
[----:B------:R3:W4:Y:S03]  /*0f00*/  F2I.U32.TRUNC.NTZ R22, R5 ;  /* 0x0000000500167305 */ /* 0x000726000020f000 */
[----:B------:R-:W1:Y:S01]  /*0f10*/  LDC R27, c[0x0][0x648] ;  /* 0x00019200ff1b7b82 */ /* 0x000e620000000800 */
[-C--:B0-----:R-:W-:Y:S02]  /*0f20*/  SHF.R.U64 R36, R34, R19.reuse, R14 ;  /* 0x0000001322247219 */ /* 0x081fe4000000120e */
[----:B------:R-:W-:-:S02]  /*0f30*/  SHF.L.U32 R4, R4, R19, RZ ;  /* 0x0000001304047219 */ /* 0x000fc400000006ff */
[-C--:B------:R-:W-:Y:S02]  /*0f40*/  SHF.R.U32.HI R14, RZ, R19.reuse, R14 ;  /* 0x00000013ff0e7219 */ /* 0x080fe4000001160e */
[----:B------:R-:W-:Y:S01]  /*0f50*/  SHF.L.U32 R18, R18, R19, RZ ;  /* 0x0000001312127219 */ /* 0x000fe200000006ff */
[----:B------:R-:W0:Y:S01]  /*0f60*/  LDC R31, c[0x0][0x638] ;  /* 0x00018e00ff1f7b82 */ /* 0x000e220000000800 */
[----:B------:R-:W-:Y:S01]  /*0f70*/  LOP3.LUT R19, RZ, R4, RZ, 0x33, !PT ;  /* 0x00000004ff137212 */ /* 0x000fe200078e33ff */
[----:B------:R-:W-:Y:S02]  /*0f80*/  IMAD.MOV.U32 R4, RZ, RZ, R36 ;  /* 0x000000ffff047224 */ /* 0x000fe400078e0024 */
[----:B---3--:R-:W-:-:S04]  /*0f90*/  IMAD.MOV.U32 R5, RZ, RZ, R14 ;  /* 0x000000ffff057224 */ /* 0x008fc800078e000e */
[----:B------:R-:W3:Y:S01]  /*0fa0*/  LDC R30, c[0x0][0x610] ;  /* 0x00018400ff1e7b82 */ /* 0x000ee20000000800 */
[----:B----4-:R-:W-:Y:S05]  /*0fb0*/  @!P0 BRA `(.L_x_12) ;  /* 0x0000000000288947 */ /* 0x010fea0003800000 */
[----:B------:R-:W4:Y:S02]  /*0fc0*/  LDC R17, c[0x0][0x64c] ;  /* 0x00019300ff117b82 */ /* 0x000f240000000800 */
[----:B----4-:R-:W-:-:S05]  /*0fd0*/  IADD3 R17, P0, R36, R17, RZ ;  /* 0x0000001124117210 */ /* 0x010fca0007f1e0ff */
        /* <DEDUP_REMOVED lines=8> */
.L_x_12:
[----:B-1----:R-:W-:Y:S01]  /*1060*/  SHF.R.U64 R4, R4, R27, R5 ;  /* 0x0000001b04047219 */ /* 0x002fe20000001205 */
[----:B--2---:R-:W-:Y:S01]  /*1070*/  VIADD R5, R25, 0xffffffff ;  /* 0xffffffff19057836 */ /* 0x004fe20000000000 */
[----:B------:R-:W-:Y:S01]  /*1080*/  LOP3.LUT R19, R34, R19, RZ, 0xc0, !PT ;  /* 0x0000001322137212 */ /* 0x000fe200078ec0ff */
[----:B------:R-:W-:Y:S02]  /*1090*/  IMAD.MOV R22, RZ, RZ, -R22 ;  /* 0x000000ffff167224 */ /* 0x000fe400078e0a16 */
[----:B------:R-:W-:Y:S01]  /*10a0*/  IMAD.MOV R14, RZ, RZ, -R4 ;  /* 0x000000ffff0e7224 */ /* 0x000fe200078e0a04 */
[----:B------:R-:W-:Y:S01]  /*10b0*/  LOP3.LUT R5, R26, R5, RZ, 0xc0, !PT ;  /* 0x000000051a057212 */ /* 0x000fe200078ec0ff */
[----:B------:R-:W-:Y:S02]  /*10c0*/  IMAD R19, R18, R4, R19 ;  /* 0x0000000412137224 */ /* 0x000fe400078e0213 */
[----:B------:R-:W-:Y:S02]  /*10d0*/  @P4 IMAD R6, R24, R22, R21 ;  /* 0x0000001618064224 */ /* 0x000fe400078e0215 */
[----:B0-----:R-:W-:-:S02]  /*10e0*/  IMAD R4, R14, R31, R36 ;  /* 0x0000001f0e047224 */ /* 0x001fc400078e0224 */
[----:B---3--:R-:W-:Y:S02]  /*10f0*/  IMAD R6, R19, R30, R6 ;  /* 0x0000001e13067224 */ /* 0x008fe400078e0206 */
[----:B------:R-:W-:Y:S02]  /*1100*/  IMAD R5, R4, R25, R5 ;  /* 0x0000001904057224 */ /* 0x000fe400078e0205 */
[----:B------:R-:W-:-:S03]  /*1110*/  IMAD.MOV.U32 R16, RZ, RZ, 0x1 ;  /* 0x00000001ff107424 */ /* 0x000fc600078e00ff */
[----:B------:R-:W-:Y:S02]  /*1120*/  SEL R4, R5, R6, !P4 ;  /* 0x0000000605047207 */ /* 0x000fe40006000000 */
[----:B------:R-:W-:Y:S01]  /*1130*/  SEL R6, R6, R5, !P4 ;  /* 0x0000000506067207 */ /* 0x000fe20006000000 */
[----:B------:R-:W-:-:S07]  /*1140*/  IMAD.MOV.U32 R5, RZ, RZ, R32 ;  /* 0x000000ffff057224 */ /* 0x000fce00078e0020 */
.L_x_10:
[----:B------:R-:W-:Y:S05]  /*1150*/  @!P2 BRA `(.L_x_13) ;  /* 0x0000004000e0a947 */ /* 0x000fea0003800000 */
[----:B------:R-:W-:-:S13]  /*1160*/  ISETP.GT.U32.AND P0, PT, R33, 0x1, PT ;  /* 0x000000012100780c */ /* 0x000fda0003f04070 */
[----:B------:R-:W-:Y:S05]  /*1170*/  @P0 EXIT ;  /* 0x000000000000094d */ /* 0x000fea0003800000 */
.L_x_14:
[----:B------:R-:W-:-:S08]  /*1180*/  NOP ;  /* 0x0000000000007918 */ /* 0x000fd00000000000 */
[----:B------:R-:W0:Y:S02]  /*1190*/  USETMAXREG.TRY_ALLOC.CTAPOOL UP0, 0xe8 ;  /* 0x000000e8000079c8 */ /* 0x000e240008000600 */
[----:B0-----:R-:W-:-:S13]  /*11a0*/  PLOP3.LUT P0, PT, PT, PT, UP0, 0x80, 0x0 ;  /* 0x000000000000781c */ /* 0x001fda0003f0f008 */
[----:B------:R-:W-:Y:S05]  /*11b0*/  @!P0 BRA `(.L_x_14) ;  /* 0xfffffffc00f08947 */ /* 0x000fea000383ffff */
[----:B------:R-:W-:-:S13]  /*11c0*/  LOP3.LUT P0, RZ, R16, 0xff, RZ, 0xc0, !PT ;  /* 0x000000ff10ff7812 */ /* 0x000fda000780c0ff */
[----:B------:R-:W-:Y:S05]  /*11d0*/  @!P0 EXIT ;  /* 0x000000000000894d */ /* 0x000fea0003800000 */
[----:B------:R-:W0:Y:S01]  /*11e0*/  S2UR UR6, SR_CgaCtaId ;  /* 0x00000000000679c3 */ /* 0x000e220000008800 */
[----:B------:R-:W-:Y:S01]  /*11f0*/  SHF.R.S32.HI R11, RZ, 0x1f, R10 ;  /* 0x0000001fff0b7819 */ /* 0x000fe2000001140a */
[----:B------:R-:W-:Y:S01]  /*1200*/  UIADD3 UR7, UR15, -0x1, URZ ;  /* 0xffffffff0f077890 */ /* 0x000fe2000fffe03f */
[----:B------:R-:W-:Y:S01]  /*1210*/  LOP3.LUT R86, R7, 0x1, RZ, 0xfc, !PT ;  /* 0x0000000107567812 */ /* 0x000fe200078efcff */
[----:B------:R-:W-:Y:S01]  /*1220*/  UMOV UR12, 0x400 ;  /* 0x00000400000c7882 */ /* 0x000fe20000000000 */
[CC--:B------:R-:W-:Y:S01]  /*1230*/  LEA.HI R15, R11.reuse, R10.reuse, RZ, 0x2 ;  /* 0x0000000a0b0f7211 */ /* 0x0c0fe200078f10ff */
[----:B------:R-:W-:Y:S01]  /*1240*/  UISETP.LT.AND UP0, UPT, UR13, 0x1, UPT ;  /* 0x000000010d00788c */ /* 0x000fe2000bf01270 */
[----:B------:R-:W-:Y:S01]  /*1250*/  LEA.HI R16, R11, R10, RZ, 0x5 ;  /* 0x0000000a0b107211 */ /* 0x000fe200078f28ff */
[----:B------:R-:W-:Y:S01]  /*1260*/  USHF.L.U32 UR23, UR13, 0x1, URZ ;  /* 0x000000010d177899 */ /* 0x000fe2000800063f */
[--C-:B------:R-:W-:Y:S01]  /*1270*/  SHF.R.S32.HI R14, RZ, 0x2, R15.reuse ;  /* 0x00000002ff0e7819 */ /* 0x100fe2000001140f */
[----:B------:R-:W-:Y:S01]  /*1280*/  USEL UR14, UR13, 0x1, UP0 ;  /* 0x000000010d0e7887 */ /* 0x000fe20008000000 */
[----:B------:R-:W-:Y:S01]  /*1290*/  SHF.R.S32.HI R17, RZ, 0x1f, R15 ;  /* 0x0000001fff117819 */ /* 0x000fe2000001140f */
[----:B------:R-:W-:Y:S01]  /*12a0*/  UISETP.NE.AND UP0, UPT, UR7, URZ, UPT ;  /* 0x0000003f0700728c */ /* 0x000fe2000bf05270 */
[----:B------:R-:W-:Y:S01]  /*12b0*/  LOP3.LUT R11, R15, 0xfffffffc, RZ, 0xc0, !PT ;  /* 0xfffffffc0f0b7812 */ /* 0x000fe200078ec0ff */
[----:B------:R-:W-:Y:S01]  /*12c0*/  UIADD3 UR14, -UR14, UR13, URZ ;  /* 0x0000000d0e0e7290 */ /* 0x000fe2000fffe13f */
[----:B------:R-:W-:Y:S01]  /*12d0*/  LEA.HI R17, R17, R14, RZ, 0x3 ;  /* 0x0000000e11117211 */ /* 0x000fe200078f18ff */
[----:B------:R-:W-:-:S02]  /*12e0*/  USEL UR9, URZ, 0x1, UP0 ;  /* 0x000000013f097887 */ /* 0x000fc40008000000 */
[----:B------:R-:W-:Y:S01]  /*12f0*/  IMAD.IADD R18, R10, 0x1, -R11 ;  /* 0x000000010a127824 */ /* 0x000fe200078e0a0b */
[----:B------:R-:W-:-:S03]  /*1300*/  LOP3.LUT R17, R17, 0xfffffff8, RZ, 0xc0, !PT ;  /* 0xfffffff811117812 */ /* 0x000fc600078ec0ff */
[----:B------:R-:W-:Y:S01]  /*1310*/  IMAD.U32 R87, RZ, RZ, UR9 ;  /* 0x00000009ff577e24 */ /* 0x000fe2000f8e00ff */
[----:B0-----:R-:W-:Y:S01]  /*1320*/  ULEA UR12, UR6, UR12, 0x18 ;  /* 0x0000000c060c7291 */ /* 0x001fe2000f8ec03f */
[----:B------:R-:W-:Y:S01]  /*1330*/  IMAD.IADD R14, R14, 0x1, -R17 ;  /* 0x000000010e0e7824 */ /* 0x000fe200078e0a11 */
[----:B------:R-:W-:Y:S01]  /*1340*/  USHF.L.U32 UR6, UR7, 0x3, URZ ;  /* 0x0000000307067899 */ /* 0x000fe2000800063f */
[----:B------:R-:W-:Y:S01]  /*1350*/  SHF.R.S32.HI R17, RZ, 0x5, R16 ;  /* 0x00000005ff117819 */ /* 0x000fe20000011410 */
[----:B------:R-:W-:Y:S02]  /*1360*/  UIADD3 UR7, UR12, 0x5180, URZ ;  /* 0x000051800c077890 */ /* 0x000fe4000fffe03f */
[----:B------:R-:W-:Y:S01]  /*1370*/  ULOP3.LUT UR6, UR6, 0x8, URZ, 0xc0, !UPT ;  /* 0x0000000806067892 */ /* 0x000fe2000f8ec03f */
[--C-:B------:R-:W-:Y:S01]  /*1380*/  SHF.R.S32.HI R15, RZ, 0x1f, R14.reuse ;  /* 0x0000001fff0f7819 */ /* 0x100fe2000001140e */
[----:B------:R-:W-:Y:S01]  /*1390*/  UIADD3 UR8, UR12, 0x180, URZ ;  /* 0x000001800c087890 */ /* 0x000fe2000fffe03f */
[----:B------:R-:W-:Y:S01]  /*13a0*/  IMAD R19, R17, -0x10, -R14 ;  /* 0xfffffff011137824 */ /* 0x000fe200078e0a0e */
[----:B------:R-:W-:-:S02]  /*13b0*/  USHF.R.U32.HI UR7, URZ, 0x4, UR7 ;  /* 0x000000043f077899 */ /* 0x000fc40008011607 */
[----:B------:R-:W-:Y:S01]  /*13c0*/  USHF.R.U32.HI UR8, URZ, 0x4, UR8 ;  /* 0x000000043f087899 */ /* 0x000fe20008011608 */
[----:B------:R-:W-:Y:S01]  /*13d0*/  IMAD.WIDE R10, R17, 0x10, R14 ;  /* 0x00000010110a7825 */ /* 0x000fe200078e020e */
[----:B------:R-:W-:Y:S02]  /*13e0*/  ULOP3.LUT UR25, UR6, 0x8, URZ, 0x3c, !UPT ;  /* 0x0000000806197892 */ /* 0x000fe4000f8e3c3f */
[----:B------:R-:W-:Y:S02]  /*13f0*/  ULOP3.LUT UR16, UR6, 0x18, URZ, 0x3c, !UPT ;  /* 0x0000001806107892 */ /* 0x000fe4000f8e3c3f */
[----:B------:R-:W-:Y:S01]  /*1400*/  UIADD3 UR24, UR12, 0x60, URZ ;  /* 0x000000600c187890 */ /* 0x000fe2000fffe03f */
[----:B------:R-:W-:Y:S01]  /*1410*/  ULDC UR6, c[0x0][0x284] ;  /* 0x0000a10000067ab9 */ /* 0x000fe20000000800 */
[----:B------:R-:W-:Y:S01]  /*1420*/  ULOP3.LUT UR7, UR7, 0x3fff, URZ, 0xc0, !UPT ;  /* 0x00003fff07077892 */ /* 0x000fe2000f8ec03f */
[----:B------:R-:W-:Y:S01]  /*1430*/  VIADD R19, R19, UR6 ;  /* 0x0000000613137c36 */ /* 0x000fe20008000000 */
[----:B------:R-:W-:-:S02]  /*1440*/  ULOP3.LUT UR8, UR8, 0x3fff, URZ, 0xc0, !UPT ;  /* 0x00003fff08087892 */ /* 0x000fc4000f8ec03f */
[----:B------:R-:W-:Y:S02]  /*1450*/  ULEA UR15, UR15, UR24, 0x3 ;  /* 0x000000180f0f7291 */ /* 0x000fe4000f8e183f */
[----:B------:R-:W-:Y:S02]  /*1460*/  ULOP3.LUT UR17, UR7, 0x10000, URZ, 0xfc, !UPT ;  /* 0x0001000007117892 */ /* 0x000fe4000f8efc3f */
[----:B------:R-:W-:-:S12]  /*1470*/  ULOP3.LUT UR18, UR8, 0x10000, URZ, 0xfc, !UPT ;  /* 0x0001000008127892 */ /* 0x000fd8000f8efc3f */
.L_x_105:
[----:B------:R-:W-:Y:S01]  /*1480*/  SHF.L.U32 R14, R87, 0x1f, RZ ;  /* 0x0000001f570e7819 */ /* 0x000fe200000006ff */
[----:B------:R-:W0:Y:S01]  /*1490*/  LDC R15, c[0x0][0x28c] ;  /* 0x0000a300ff0f7b82 */ /* 0x000e220000000800 */
[----:B------:R-:W-:Y:S01]  /*14a0*/  UMOV UR6, URZ ;  /* 0x0000003f00067c82 */ /* 0x000fe20008000000 */
[----:B------:R-:W-:Y:S01]  /*14b0*/  UMOV UR19, UR5 ;  /* 0x0000000500137c82 */ /* 0x000fe20008000000 */
[----:B-1----:R-:W1:Y:S01]  /*14c0*/  SYNCS.PHASECHK.TRANS64.TRYWAIT P0, [UR15+-0x8], R14 ;  /* 0xfffff80eff0075a7 */ /* 0x002e62000800014f */
[----:B0-----:R-:W-:Y:S01]  /*14d0*/  ISETP.GE.AND P1, PT, R15, 0x1, PT ;  /* 0x000000010f00780c */ /* 0x001fe20003f26270 */
[----:B-1234-:R-:W-:-:S12]  /*14e0*/  @!P0 BRA `(.L_x_15) ;  /* 0x0000004c00fc8947 */ /* 0x01efd80003800000 */
.L_x_128:
[----:B------:R-:W-:Y:S01]  /*14f0*/  UMOV UR7, URZ ;  /* 0x0000003f00077c82 */ /* 0x000fe20008000000 */
[----:B------:R-:W-:Y:S01]  /*1500*/  UMOV UR8, URZ ;  /* 0x0000003f00087c82 */ /* 0x000fe20008000000 */
[----:B------:R-:W-:Y:S02]  /*1510*/  CS2R R22, SRZ ;  /* 0x0000000000167805 */ /* 0x000fe4000001ff00 */
[----:B------:R-:W-:Y:S02]  /*1520*/  CS2R R56, SRZ ;  /* 0x0000000000387805 */ /* 0x000fe4000001ff00 */
[----:B------:R-:W-:Y:S02]  /*1530*/  CS2R R58, SRZ ;  /* 0x00000000003a7805 */ /* 0x000fe4000001ff00 */
[----:B------:R-:W-:Y:S02]  /*1540*/  CS2R R60, SRZ ;  /* 0x00000000003c7805 */ /* 0x000fe4000001ff00 */
[----:B------:R-:W-:-:S02]  /*1550*/  CS2R R62, SRZ ;  /* 0x00000000003e7805 */ /* 0x000fc4000001ff00 */
[----:B------:R-:W-:Y:S02]  /*1560*/  CS2R R64, SRZ ;  /* 0x0000000000407805 */ /* 0x000fe4000001ff00 */
        /* <DEDUP_REMOVED lines=9> */
[----:B------:R-:W-:Y:S01]  /*1600*/  CS2R R84, SRZ ;  /* 0x0000000000547805 */ /* 0x000fe2000001ff00 */
[----:B------:R-:W-:Y:S01]  /*1610*/  IMAD.U32 R17, RZ, RZ, UR4 ;  /* 0x00000004ff117e24 */ /* 0x000fe2000f8e00ff */
        /* <DEDUP_REMOVED lines=15> */
[----:B------:R-:W-:Y:S01]  /*1710*/  CS2R R54, SRZ ;  /* 0x0000000000367805 */ /* 0x000fe2000001ff00 */
[----:B------:R-:W-:Y:S06]  /*1720*/  @!P1 BRA `(.L_x_16) ;  /* 0x0000000400589947 */ /* 0x000fec0003800000 */
[----:B------:R-:W-:-:S13]  /*1730*/  ISETP.NE.AND P1, PT, R86, 0x3, PT ;  /* 0x000000035600780c */ /* 0x000fda0003f25270 */
[----:B------:R-:W-:Y:S05]  /*1740*/  @!P1 BRA `(.L_x_17) ;  /* 0x0000000000049947 */ /* 0x000fea0003800000 */
[----:B------:R-:W-:Y:S01]  /*1750*/  BPT.TRAP 0x1 ;  /* 0x000000040000795c */ /* 0x000fe20000300000 */
.L_x_17:
[----:B------:R-:W-:Y:S01]  /*1760*/  ULEA UR6, UR5, UR12, 0x3 ;  /* 0x0000000c05067291 */ /* 0x000fe2000f8e183f */
[----:B0-----:R-:W-:-:S05]  /*1770*/  IMAD.U32 R14, RZ, RZ, UR4 ;  /* 0x00000004ff0e7e24 */ /* 0x001fca000f8e00ff */
[----:B------:R-:W-:-:S04]  /*1780*/  SHF.L.U32 R14, R14, 0x1f, RZ ;  /* 0x0000001f0e0e7819 */ /* 0x000fc800000006ff */
[----:B------:R0:W1:Y:S01]  /*1790*/  SYNCS.PHASECHK.TRANS64.TRYWAIT P0, [UR6], R14 ;  /* 0x0000000eff0075a7 */ /* 0x0000620008000146 */
[----:B------:R-:W-:Y:S05]  /*17a0*/  @!P1 BRA `(.L_x_18) ;  /* 0x0000000000049947 */ /* 0x000fea0003800000 */
[----:B------:R-:W-:Y:S01]  /*17b0*/  BPT.TRAP 0x1 ;  /* 0x000000040000795c */ /* 0x000fe20000300000 */
.L_x_18:
[----:B-1----:R-:W-:Y:S05]  /*17c0*/  @P0 BRA `(.L_x_19) ;  /* 0x0000000000080947 */ /* 0x002fea0003800000 */
[----:B------:R-:W1:Y:S02]  /*17d0*/  SYNCS.PHASECHK.TRANS64.TRYWAIT P0, [UR6], R14 ;  /* 0x0000000eff0075a7 */ /* 0x000e640008000146 */
[----:B-1----:R-:W-:Y:S05]  /*17e0*/  @!P0 BRA `(.L_x_20) ;  /* 0x0000004c00548947 */ /* 0x002fea0003800000 */
.L_x_19:
[----:B------:R-:W-:Y:S01]  /*17f0*/  ULEA UR8, UR5, UR18, 0x8 ;  /* 0x0000001205087291 */ /* 0x000fe2000f8e403f */
[----:B------:R-:W-:Y:S01]  /*1800*/  WARPGROUP.ARRIVE ;  /* 0x00000000000079c5 */ /* 0x000fe20000000000 */
[----:B------:R-:W-:Y:S01]  /*1810*/  ULEA UR10, UR5, UR17, 0x8 ;  /* 0x00000011050a7291 */ /* 0x000fe2000f8e403f */
[----:B------:R-:W-:Y:S01]  /*1820*/  CS2R R22, SRZ ;  /* 0x0000000000167805 */ /* 0x000fe2000001ff00 */
[----:B------:R-:W-:Y:S01]  /*1830*/  UMOV UR9, 0x80000020 ;  /* 0x8000002000097882 */ /* 0x000fe20000000000 */
[----:B------:R-:W-:Y:S01]  /*1840*/  UMOV UR11, 0x80000020 ;  /* 0x80000020000b7882 */ /* 0x000fe20000000000 */
[----:B------:R-:W-:Y:S01]  /*1850*/  ULDC UR7, c[0x0][0x50c] ;  /* 0x0001430000077ab9 */ /* 0x000fe20000000800 */
[----:B------:R-:W-:Y:S01]  /*1860*/  UMOV UR6, 0x2 ;  /* 0x0000000200067882 */ /* 0x000fe20000000000 */
[----:B------:R-:W-:Y:S01]  /*1870*/  UISETP.NE.AND UP0, UPT, UR7, 0x2, UPT ;  /* 0x000000020700788c */ /* 0x000fe2000bf05270 */
[----:B------:R-:W-:Y:S02]  /*1880*/  CS2R R56, SRZ ;  /* 0x0000000000387805 */ /* 0x000fe4000001ff00 */
[----:B------:R-:W-:Y:S01]  /*1890*/  CS2R R58, SRZ ;  /* 0x00000000003a7805 */ /* 0x000fe2000001ff00 */
[----:B------:R-:W-:Y:S01]  /*18a0*/  QGMMA.64x64x32.F32.E4M3.E4M3 R24, gdesc[UR8], RZ, !UPT ;  /* 0x00e00000081879f3 */ /* 0x000fe2000c7008ff */
[----:B------:R-:W-:Y:S01]  /*18b0*/  USEL UR7, URZ, 0x1, UP0 ;  /* 0x000000013f077887 */ /* 0x000fe20008000000 */
[----:B------:R-:W-:Y:S01]  /*18c0*/  CS2R R60, SRZ ;  /* 0x00000000003c7805 */ /* 0x000fe2000001ff00 */
[----:B------:R-:W-:Y:S01]  /*18d0*/  UIADD3 UR8, UR8, 0x2, URZ ;  /* 0x0000000208087890 */ /* 0x000fe2000fffe03f */
[----:B------:R-:W-:Y:S01]  /*18e0*/  CS2R R62, SRZ ;  /* 0x00000000003e7805 */ /* 0x000fe2000001ff00 */
[----:B------:R-:W-:Y:S01]  /*18f0*/  UIADD3 UR10, UR10, 0x2, URZ ;  /* 0x000000020a0a7890 */ /* 0x000fe2000fffe03f */
[----:B------:R-:W-:-:S02]  /*1900*/  CS2R R64, SRZ ;  /* 0x0000000000407805 */ /* 0x000fc4000001ff00 */
[----:B------:R-:W-:Y:S01]  /*1910*/  ISETP.NE.AND P0, PT, RZ, UR7, PT ;  /* 0x00000007ff007c0c */ /* 0x000fe2000bf05270 */
[----:B------:R-:W-:Y:S01]  /*1920*/  UMOV UR9, 0x80000020 ;  /* 0x8000002000097882 */ /* 0x000fe20000000000 */
[----:B------:R-:W-:Y:S01]  /*1930*/  UMOV UR11, 0x80000020 ;  /* 0x80000020000b7882 */ /* 0x000fe20000000000 */
        /* <DEDUP_REMOVED lines=10> */
[----:B------:R-:W-:Y:S01]  /*19e0*/  QGMMA.64x64x32.F32.E4M3.E4M3 R24, gdesc[UR8], R24, gsb0 ;  /* 0x00e00000081879f3 */ /* 0x000fe20008000818 */
[----:B------:R-:W-:Y:S05]  /*19f0*/  @!P0 BRA `(.L_x_21) ;  /* 0x0000000000888947 */ /* 0x000fea0003800000 */
[----:B------:R-:W-:Y:S02]  /*1a00*/  WARPGROUP.DEPBAR.LE gsb0, 0x0 ;  /* 0x00008000000079c5 */ /* 0x000fe40000010000 */
[----:B------:R-:W-:-:S01]  /*1a10*/  FADD R85, RZ, R24 ;  /* 0x00000018ff557221 */ /* 0x000fc20000000000 */
[----:B------:R-:W-:Y:S01]  /*1a20*/  FADD R84, RZ, R25 ;  /* 0x00000019ff547221 */ /* 0x000fe20000000000 */
        /* <DEDUP_REMOVED lines=30> */
[----:B------:R-:W-:-:S06]  /*1c10*/  UMOV UR6, URZ ;  /* 0x0000003f00067c82 */ /* 0x000fcc0008000000 */
.L_x_21:
[----:B------:R-:W-:-:S04]  /*1c20*/  UIADD3 UR19, UR5, 0x1, URZ ;  /* 0x0000000105137890 */ /* 0x000fc8000fffe03f */
[----:B------:R-:W-:-:S04]  /*1c30*/  UISETP.NE.AND UP0, UPT, UR19, 0x5, UPT ;  /* 0x000000051300788c */ /* 0x000fc8000bf05270 */
[----:B------:R-:W-:Y:S02]  /*1c40*/  USEL UR8, URZ, 0x1, UP0 ;  /* 0x000000013f087887 */ /* 0x000fe40008000000 */
[----:B------:R-:W-:Y:S02]  /*1c50*/  USEL UR19, UR19, URZ, UP0 ;  /* 0x0000003f13137287 */ /* 0x000fe40008000000 */
[----:B------:R-:W-:-:S06]  /*1c60*/  ULOP3.LUT UR8, UR4, UR8, URZ, 0x3c, !UPT ;  /* 0x0000000804087292 */ /* 0x000fcc000f8e3c3f */
[----:B------:R-:W-:Y:S01]  /*1c70*/  IMAD.U32 R17, RZ, RZ, UR8 ;  /* 0x00000008ff117e24 */ /* 0x000fe2000f8e00ff */
[----:B------:R-:W-:-:S06]  /*1c80*/  UMOV UR8, 0x1 ;  /* 0x0000000100087882 */ /* 0x000fcc0000000000 */
.L_x_16:
[----:B------:R-:W-:-:S06]  /*1c90*/  UISETP.GE.AND UP0, UPT, UR14, 0x1, UPT ;  /* 0x000000010e00788c */ /* 0x000fcc000bf06270 */
[----:B------:R-:W-:-:S13]  /*1ca0*/  PLOP3.LUT P0, PT, PT, PT, UP0, 0x80, 0x0 ;  /* 0x000000000000781c */ /* 0x000fda0003f0f008 */
[----:B------:R-:W-:Y:S05]  /*1cb0*/  @!P0 BRA `(.L_x_22) ;  /* 0x0000000400648947 */ /* 0x000fea0003800000 */
[----:B01----:R-:W-:Y:S01]  /*1cc0*/  IMAD.U32 R14, RZ, RZ, UR14 ;  /* 0x0000000eff0e7e24 */ /* 0x003fe2000f8e00ff */
[----:B------:R-:W-:Y:S01]  /*1cd0*/  UMOV UR22, UR5 ;  /* 0x0000000500167c82 */ /* 0x000fe20008000000 */
[----:B------:R-:W-:-:S05]  /*1ce0*/  ULDC UR26, c[0x0][0x50c] ;  /* 0x00014300001a7ab9 */ /* 0x000fca0000000800 */
.L_x_30:
[----:B------:R-:W-:-:S13]  /*1cf0*/  ISETP.NE.AND P1, PT, R86, 0x3, PT ;  /* 0x000000035600780c */ /* 0x000fda0003f25270 */
[----:B01----:R-:W-:Y:S05]  /*1d00*/  @!P1 BRA `(.L_x_23) ;  /* 0x0000000000049947 */ /* 0x003fea0003800000 */
[----:B------:R-:W-:Y:S01]  /*1d10*/  BPT.TRAP 0x1 ;  /* 0x000000040000795c */ /* 0x000fe20000300000 */
.L_x_23:
[----:B------:R-:W-:Y:S01]  /*1d20*/  ULEA UR9, UR19, UR12, 0x3 ;  /* 0x0000000c13097291 */ /* 0x000fe2000f8e183f */
[----:B------:R-:W-:-:S08]  /*1d30*/  SHF.L.U32 R15, R17, 0x1f, RZ ;  /* 0x0000001f110f7819 */ /* 0x000fd000000006ff */
[----:B------:R0:W1:Y:S01]  /*1d40*/  SYNCS.PHASECHK.TRANS64.TRYWAIT P0, [UR9], R15 ;  /* 0x0000000fff0075a7 */ /* 0x0000620008000149 */
[----:B------:R-:W-:Y:S05]  /*1d50*/  @!P1 BRA `(.L_x_24) ;  /* 0x0000000000049947 */ /* 0x000fea0003800000 */
[----:B------:R-:W-:Y:S01]  /*1d60*/  BPT.TRAP 0x1 ;  /* 0x000000040000795c */ /* 0x000fe20000300000 */
.L_x_24:
[----:B-1----:R-:W-:Y:S05]  /*1d70*/  @P0 BRA `(.L_x_25) ;  /* 0x0000000000080947 */ /* 0x002fea0003800000 */
[----:B------:R-:W1:Y:S02]  /*1d80*/  SYNCS.PHASECHK.TRANS64.TRYWAIT P0, [UR9], R15 ;  /* 0x0000000fff0075a7 */ /* 0x000e640008000149 */
[----:B-1----:R-:W-:Y:S05]  /*1d90*/  @!P0 BRA `(.L_x_26) ;  /* 0x0000004800008947 */ /* 0x002fea0003800000 */
.L_x_25:
[----:B------:R-:W-:Y:S01]  /*1da0*/  UISETP.NE.AND UP0, UPT, UR7, URZ, UPT ;  /* 0x0000003f0700728c */ /* 0x000fe2000bf05270 */
[----:B------:R-:W-:Y:S01]  /*1db0*/  WARPGROUP.ARRIVE ;  /* 0x00000000000079c5 */ /* 0x000fe20000000000 */
[----:B------:R-:W-:Y:S02]  /*1dc0*/  ULEA UR10, UR19, UR17, 0x8 ;  /* 0x00000011130a7291 */ /* 0x000fe4000f8e403f */
[----:B------:R-:W-:Y:S01]  /*1dd0*/  USEL UR8, UR8, URZ, !UP0 ;  /* 0x0000003f08087287 */ /* 0x000fe2000c000000 */
[----:B------:R-:W-:Y:S01]  /*1de0*/  UMOV UR9, 0x80000020 ;  /* 0x8000002000097882 */ /* 0x000fe20000000000 */
[----:B------:R-:W-:Y:S02]  /*1df0*/  UMOV UR11, 0x80000020 ;  /* 0x80000020000b7882 */ /* 0x000fe40000000000 */
[----:B------:R-:W-:Y:S02]  /*1e00*/  UISETP.NE.U32.AND UP0, UPT, UR8, URZ, UPT ;  /* 0x0000003f0800728c */ /* 0x000fe4000bf05070 */
[----:B------:R-:W-:-:S02]  /*1e10*/  ULEA UR8, UR19, UR18, 0x8 ;  /* 0x0000001213087291 */ /* 0x000fc4000f8e403f */
[----:B------:R-:W-:-:S07]  /*1e20*/  UIADD3 UR6, UR6, 0x2, URZ ;  /* 0x0000000206067890 */ /* 0x000fce000fffe03f */
[----:B------:R-:W-:Y:S01]  /*1e30*/  QGMMA.64x64x32.F32.E4M3.E4M3 R24, gdesc[UR8], R24, UP0 ;  /* 0x00e00000081879f3 */ /* 0x000fe2000bf00818 */
[----:B------:R-:W-:Y:S02]  /*1e40*/  UIADD3 UR8, UR8, 0x2, URZ ;  /* 0x0000000208087890 */ /* 0x000fe4000fffe03f */
[----:B------:R-:W-:Y:S01]  /*1e50*/  UIADD3 UR10, UR10, 0x2, URZ ;  /* 0x000000020a0a7890 */ /* 0x000fe2000fffe03f */
[----:B------:R-:W-:Y:S01]  /*1e60*/  UMOV UR9, 0x80000020 ;  /* 0x8000002000097882 */ /* 0x000fe20000000000 */
[----:B------:R-:W-:Y:S01]  /*1e70*/  UMOV UR11, 0x80000020 ;  /* 0x80000020000b7882 */ /* 0x000fe20000000000 */
[----:B------:R-:W-:-:S04]  /*1e80*/  UISETP.NE.AND UP0, UPT, UR6, UR26, UPT ;  /* 0x0000001a0600728c */ /* 0x000fc8000bf05270 */
[----:B------:R-:W-:-:S06]  /*1e90*/  USEL UR7, URZ, 0x1, UP0 ;  /* 0x000000013f077887 */ /* 0x000fcc0008000000 */
[----:B------:R-:W-:Y:S01]  /*1ea0*/  ISETP.NE.AND P0, PT, RZ, UR7, PT ;  /* 0x00000007ff007c0c */ /* 0x000fe2000bf05270 */
[----:B------:R-:W-:Y:S03]  /*1eb0*/  QGMMA.64x64x32.F32.E4M3.E4M3 R24, gdesc[UR8], R24, gsb0 ;  /* 0x00e00000081879f3 */ /* 0x000fe60008000818 */
[----:B------:R-:W-:-:S09]  /*1ec0*/  WARPGROUP.DEPBAR.LE gsb0, 0x1 ;  /* 0x00008000000079c5 */ /* 0x000fd20000010100 */
[----:B------:R-:W-:Y:S05]  /*1ed0*/  @!P0 BRA `(.L_x_27) ;  /* 0x0000000000888947 */ /* 0x000fea0003800000 */
[----:B------:R-:W-:Y:S02]  /*1ee0*/  WARPGROUP.DEPBAR.LE gsb0, 0x0 ;  /* 0x00008000000079c5 */ /* 0x000fe40000010000 */
[----:B------:R-:W-:-:S01]  /*1ef0*/  FADD R85, R24, R85 ;  /* 0x0000005518557221 */ /* 0x000fc20000000000 */
[----:B------:R-:W-:Y:S01]  /*1f00*/  FADD R84, R25, R84 ;  /* 0x0000005419547221 */ /* 0x000fe20000000000 */
        /* <DEDUP_REMOVED lines=30> */
[----:B------:R-:W-:-:S06]  /*20f0*/  UMOV UR6, URZ ;  /* 0x0000003f00067c82 */ /* 0x000fcc0008000000 */
.L_x_27:
[----:B------:R-:W-:Y:S05]  /*2100*/  @!P1 BRA `(.L_x_28) ;  /* 0x0000000000049947 */ /* 0x000fea0003800000 */
[----:B------:R-:W-:Y:S01]  /*2110*/  BPT.TRAP 0x1 ;  /* 0x000000040000795c */ /* 0x000fe20000300000 */
.L_x_28:
[----:B------:R-:W-:Y:S01]  /*2120*/  ULEA UR8, UR22, UR12, 0x3 ;  /* 0x0000000c16087291 */ /* 0x000fe2000f8e183f */
[----:B------:R-:W-:-:S03]  /*2130*/  ISETP.GT.U32.AND P0, PT, R7, 0x1, PT ;  /* 0x000000010700780c */ /* 0x000fc60003f04070 */
[----:B------:R-:W-:-:S04]  /*2140*/  UIADD3 UR8, UR8, 0x28, URZ ;  /* 0x0000002808087890 */ /* 0x000fc8000fffe03f */
[----:B------:R-:W-:-:S09]  /*2150*/  UPRMT UR8, URZ, 0x654, UR8 ;  /* 0x000006543f087896 */ /* 0x000fd20008000008 */
[----:B------:R-:W-:Y:S01]  /*2160*/  SYNCS.ARRIVE.TRANS64.RED.A1T0 RZ, [UR8], RZ ;  /* 0x000000ffffff79a7 */ /* 0x000fe20008100408 */
[----:B------:R-:W-:Y:S05]  /*2170*/  @P0 BRA `(.L_x_29) ;  /* 0x0000000000040947 */ /* 0x000fea0003800000 */
[----:B------:R-:W-:Y:S01]  /*2180*/  BPT.TRAP 0x1 ;  /* 0x000000040000795c */ /* 0x000fe20000300000 */
.L_x_29:
[----:B------:R-:W-:Y:S01]  /*2190*/  UIADD3 UR19, UR19, 0x1, URZ ;  /* 0x0000000113137890 */ /* 0x000fe2000fffe03f */
[C---:B------:R-:W-:Y:S01]  /*21a0*/  ISETP.GT.AND P0, PT, R14.reuse, 0x1, PT ;  /* 0x000000010e00780c */ /* 0x040fe20003f04270 */
[----:B------:R-:W-:Y:S01]  /*21b0*/  UIADD3 UR22, UR22, 0x1, URZ ;  /* 0x0000000116167890 */ /* 0x000fe2000fffe03f */
[----:B------:R-:W-:Y:S01]  /*21c0*/  VIADD R14, R14, 0xffffffff ;  /* 0xffffffff0e0e7836 */ /* 0x000fe20000000000 */
[----:B------:R-:W-:Y:S02]  /*21d0*/  UISETP.NE.AND UP0, UPT, UR19, 0x5, UPT ;  /* 0x000000051300788c */ /* 0x000fe4000bf05270 */
[----:B------:R-:W-:Y:S02]  /*21e0*/  UISETP.NE.AND UP1, UPT, UR22, 0x5, UPT ;  /* 0x000000051600788c */ /* 0x000fe4000bf25270 */
[----:B------:R-:W-:Y:S02]  /*21f0*/  USEL UR8, URZ, 0x1, UP0 ;  /* 0x000000013f087887 */ /* 0x000fe40008000000 */
[----:B------:R-:W-:-:S02]  /*2200*/  USEL UR19, UR19, URZ, UP0 ;  /* 0x0000003f13137287 */ /* 0x000fc40008000000 */
[----:B------:R-:W-:Y:S02]  /*2210*/  USEL UR22, UR22, URZ, UP1 ;  /* 0x0000003f16167287 */ /* 0x000fe40008800000 */
[----:B------:R-:W-:Y:S01]  /*2220*/  LOP3.LUT R17, R17, UR8, RZ, 0x3c, !PT ;  /* 0x0000000811117c12 */ /* 0x000fe2000f8e3cff */
[----:B------:R-:W-:Y:S01]  /*2230*/  UMOV UR8, 0x1 ;  /* 0x0000000100087882 */ /* 0x000fe20000000000 */
[----:B------:R-:W-:Y:S08]  /*2240*/  @P0 BRA `(.L_x_30) ;  /* 0xfffffff800a80947 */ /* 0x000ff0000383ffff */
.L_x_22:
[----:B------:R-:W-:Y:S01]  /*2250*/  UISETP.NE.AND UP0, UPT, UR6, URZ, UPT ;  /* 0x0000003f0600728c */ /* 0x000fe2000bf05270 */
[----:B01----:R-:W0:Y:S01]  /*2260*/  LDC R14, c[0x0][0x28c] ;  /* 0x0000a300ff0e7b82 */ /* 0x003e220000000800 */
[----:B------:R-:W-:Y:S02]  /*2270*/  IMAD.U32 R15, RZ, RZ, UR25 ;  /* 0x00000019ff0f7e24 */ /* 0x000fe4000f8e00ff */
[----:B------:R-:W-:-:S06]  /*2280*/  USEL UR6, URZ, 0x1, !UP0 ;  /* 0x000000013f067887 */ /* 0x000fcc000c000000 */
[----:B------:R-:W-:-:S13]  /*2290*/  ISETP.NE.AND P0, PT, RZ, UR6, PT ;  /* 0x00000006ff007c0c */ /* 0x000fda000bf05270 */
[----:B------:R-:W-:Y:S05]  /*22a0*/  @!P0 BRA `(.L_x_31) ;  /* 0x0000000000848947 */ /* 0x000fea0003800000 */
[----:B------:R-:W-:Y:S02]  /*22b0*/  WARPGROUP.DEPBAR.LE gsb0, 0x0 ;  /* 0x00008000000079c5 */ /* 0x000fe40000010000 */
[----:B------:R-:W-:Y:S01]  /*22c0*/  FADD R85, R24, R85 ;  /* 0x0000005518557221 */ /* 0x000fe20000000000 */
        /* <DEDUP_REMOVED lines=30> */
[----:B------:R-:W-:-:S07]  /*24b0*/  FADD R22, R22, R55 ;  /* 0x0000003716167221 */ /* 0x000fce0000000000 */
.L_x_31:
[----:B0-----:R-:W-:Y:S01]  /*24c0*/  ISETP.GE.AND P0, PT, R14, 0x1, PT ;  /* 0x000000010e00780c */ /* 0x001fe20003f06270 */
[----:B------:R0:W-:Y:S01]  /*24d0*/  SYNCS.ARRIVE.TRANS64.A1T0 RZ, [R15+UR24], RZ ;  /* 0x000000ff0fff79a7 */ /* 0x0001e20008100018 */
[----:B------:R-:W-:-:S11]  /*24e0*/  WARPGROUP.DEPBAR.LE gsb0, 0x0 ;  /* 0x00008000000079c5 */ /* 0x000fd60000010000 */
[----:B------:R-:W-:Y:S05]  /*24f0*/  @!P0 BRA `(.L_x_32) ;  /* 0x0000000000388947 */ /* 0x000fea0003800000 */
[----:B------:R-:W-:-:S13]  /*2500*/  ISETP.NE.AND P0, PT, R86, 0x3, PT ;  /* 0x000000035600780c */ /* 0x000fda0003f05270 */
[----:B------:R-:W-:Y:S05]  /*2510*/  @!P0 BRA `(.L_x_33) ;  /* 0x0000000000048947 */ /* 0x000fea0003800000 */
[----:B------:R-:W-:Y:S01]  /*2520*/  BPT.TRAP 0x1 ;  /* 0x000000040000795c */ /* 0x000fe20000300000 */
.L_x_33:
[----:B------:R-:W-:Y:S01]  /*2530*/  UIADD3 UR8, UR14, UR5, URZ ;  /* 0x000000050e087290 */ /* 0x000fe2000fffe03f */
[----:B------:R-:W-:-:S03]  /*2540*/  ISETP.GT.U32.AND P0, PT, R7, 0x1, PT ;  /* 0x000000010700780c */ /* 0x000fc60003f04070 */
[----:B------:R-:W-:-:S04]  /*2550*/  UIMAD.WIDE.U32 UR6, UR8, -0x33333333, URZ ;  /* 0xcccccccd080678a5 */ /* 0x000fc8000f8e003f */
[----:B------:R-:W-:-:S04]  /*2560*/  USHF.R.U32.HI UR6, URZ, 0x2, UR7 ;  /* 0x000000023f067899 */ /* 0x000fc80008011607 */
[----:B------:R-:W-:-:S04]  /*2570*/  UIMAD UR8, UR6, -0x5, UR8 ;  /* 0xfffffffb060878a4 */ /* 0x000fc8000f8e0208 */
[----:B------:R-:W-:-:S04]  /*2580*/  ULEA UR8, UR8, UR12, 0x3 ;  /* 0x0000000c08087291 */ /* 0x000fc8000f8e183f */
[----:B------:R-:W-:-:S04]  /*2590*/  UIADD3 UR8, UR8, 0x28, URZ ;  /* 0x0000002808087890 */ /* 0x000fc8000fffe03f */
[----:B------:R-:W-:-:S09]  /*25a0*/  UPRMT UR8, URZ, 0x654, UR8 ;  /* 0x000006543f087896 */ /* 0x000fd20008000008 */
[----:B------:R-:W-:Y:S01]  /*25b0*/  SYNCS.ARRIVE.TRANS64.RED.A1T0 RZ, [UR8], RZ ;  /* 0x000000ffffff79a7 */ /* 0x000fe20008100408 */
[----:B------:R-:W-:Y:S05]  /*25c0*/  @P0 BRA `(.L_x_32) ;  /* 0x0000000000040947 */ /* 0x000fea0003800000 */
[----:B------:R-:W-:Y:S01]  /*25d0*/  BPT.TRAP 0x1 ;  /* 0x000000040000795c */ /* 0x000fe20000300000 */
.L_x_32:
[----:B------:R-:W-:Y:S01]  /*25e0*/  SHF.L.U32 R14, R87, 0x1f, RZ ;  /* 0x0000001f570e7819 */ /* 0x000fe200000006ff */
[----:B------:R-:W-:Y:S01]  /*25f0*/  UIADD3 UR5, UR23, UR5, URZ ;  /* 0x0000000517057290 */ /* 0x000fe2000fffe03f */
[----:B------:R-:W1:Y:S01]  /*2600*/  LDC R29, c[0x0][0x288] ;  /* 0x0000a200ff1d7b82 */ /* 0x000e620000000800 */
[----:B------:R-:W-:Y:S01]  /*2610*/  UISETP.GE.U32.AND UP1, UPT, UR23, 0x5, UPT ;  /* 0x000000051700788c */ /* 0x000fe2000bf26070 */
[----:B------:R-:W-:Y:S01]  /*2620*/  IMAD.SHL.U32 R20, R18, 0x2, RZ ;  /* 0x0000000212147824 */ /* 0x000fe200078e00ff */
[----:B------:R-:W-:Y:S02]  /*2630*/  UISETP.GT.U32.AND UP0, UPT, UR5, 0x4, UPT ;  /* 0x000000040500788c */ /* 0x000fe4000bf04070 */
[----:B------:R-:W-:Y:S02]  /*2640*/  UIMAD.WIDE.U32 UR6, UR5, -0x33333333, URZ ;  /* 0xcccccccd050678a5 */ /* 0x000fe4000f8e003f */
[----:B------:R-:W-:Y:S01]  /*2650*/  UISETP.LT.U32.AND UP0, UPT, UR23, 0x5, UP0 ;  /* 0x000000051700788c */ /* 0x000fe20008701070 */
[----:B------:R-:W2:Y:S01]  /*2660*/  SYNCS.PHASECHK.TRANS64.TRYWAIT P0, [UR15+0x8], R14 ;  /* 0x0000080eff0075a7 */ /* 0x000ea2000800014f */
[----:B------:R-:W-:Y:S01]  /*2670*/  USHF.R.U32.HI UR6, URZ, 0x2, UR7 ;  /* 0x000000023f067899 */ /* 0x000fe20008011607 */
[----:B------:R-:W-:Y:S01]  /*2680*/  SHF.R.S32.HI R21, RZ, 0x1f, R20 ;  /* 0x0000001fff157819 */ /* 0x000fe20000011414 */
[----:B------:R-:W-:-:S02]  /*2690*/  USEL UR8, URZ, 0x1, !UP0 ;  /* 0x000000013f087887 */ /* 0x000fc4000c000000 */
[----:B------:R-:W-:Y:S02]  /*26a0*/  UIMAD UR5, UR6, -0x5, UR5 ;  /* 0xfffffffb060578a4 */ /* 0x000fe4000f8e0205 */
[----:B------:R-:W-:-:S04]  /*26b0*/  ULOP3.LUT UR4, UR4, UR8, URZ, 0x3c, !UPT ;  /* 0x0000000804047292 */ /* 0x000fc8000f8e3c3f */
[----:B------:R-:W-:Y:S01]  /*26c0*/  @UP1 ULOP3.LUT UR4, UR4, 0x1, UR6, 0x78, !UPT ;  /* 0x0000000104041892 */ /* 0x000fe2000f8e7806 */
[----:B-12---:R-:W-:Y:S11]  /*26d0*/  @!P0 BRA `(.L_x_34) ;  /* 0x0000003c00c88947 */ /* 0x006ff60003800000 */
.L_x_129:
[----:B------:R-:W-:Y:S01]  /*26e0*/  IMAD.SHL.U32 R31, R4, 0x40, RZ ;  /* 0x00000040041f7824 */ /* 0x000fe200078e00ff */
[----:B------:R-:W-:Y:S01]  /*26f0*/  ULDC UR8, c[0x0][0x284] ;  /* 0x0000a10000087ab9 */ /* 0x000fe20000000800 */
[----:B------:R-:W-:Y:S01]  /*2700*/  IMAD.SHL.U32 R4, R6, 0x40, RZ ;  /* 0x0000004006047824 */ /* 0x000fe200078e00ff */
[----:B------:R-:W-:Y:S01]  /*2710*/  SHF.R.S32.HI R30, RZ, 0x1f, R5 ;  /* 0x0000001fff1e7819 */ /* 0x000fe20000011405 */
[----:B------:R-:W-:Y:S01]  /*2720*/  ULDC.64 UR6, c[0x0][0x5d0] ;  /* 0x0001740000067ab9 */ /* 0x000fe20000000a00 */
[----:B------:R-:W-:Y:S01]  /*2730*/  SHF.R.S32.HI R28, RZ, 0x1f, R31 ;  /* 0x0000001fff1c7819 */ /* 0x000fe2000001141f */
[----:B0-----:R-:W-:Y:S01]  /*2740*/  IMAD.WIDE.U32 R14, R5, UR6, R20 ;  /* 0x00000006050e7c25 */ /* 0x001fe2000f8e0014 */
[----:B------:R-:W-:-:S03]  /*2750*/  ISETP.GE.AND P0, PT, R4, UR8, PT ;  /* 0x0000000804007c0c */ /* 0x000fc6000bf06270 */
[----:B------:R-:W-:Y:S01]  /*2760*/  IMAD R16, R30, UR6, RZ ;  /* 0x000000061e107c24 */ /* 0x000fe2000f8e02ff */
[C---:B------:R-:W-:Y:S02]  /*2770*/  ISETP.GE.OR P0, PT, R31.reuse, R29, P0 ;  /* 0x0000001d1f00720c */ /* 0x040fe40000706670 */
[----:B------:R-:W-:Y:S01]  /*2780*/  IADD3 R14, P1, R31, R14, RZ ;  /* 0x0000000e1f0e7210 */ /* 0x000fe20007f3e0ff */
[----:B------:R-:W-:-:S05]  /*2790*/  IMAD R17, R5, UR7, R16 ;  /* 0x0000000705117c24 */ /* 0x000fca000f8e0210 */
[----:B------:R-:W-:-:S05]  /*27a0*/  IADD3.X R15, R28, R15, R17, P1, !PT ;  /* 0x0000000f1c0f7210 */ /* 0x000fca0000ffe411 */
[----:B------:R-:W-:Y:S05]  /*27b0*/  @P0 BRA `(.L_x_35) ;  /* 0x0000002400a80947 */ /* 0x000fea0003800000 */
[----:B------:R-:W0:Y:S01]  /*27c0*/  LDC.64 R24, c[0x0][0x5c8] ;  /* 0x00017200ff187b82 */ /* 0x000e220000000a00 */
[----:B------:R-:W-:Y:S01]  /*27d0*/  IMAD.WIDE R26, R6, 0x40, R10 ;  /* 0x00000040061a7825 */ /* 0x000fe200078e020a */
[----:B------:R-:W-:Y:S01]  /*27e0*/  ULDC.64 UR6, c[0x0][0x5c0] ;  /* 0x0001700000067ab9 */ /* 0x000fe20000000a00 */
[----:B------:R-:W-:Y:S02]  /*27f0*/  BSSY B0, `(.L_x_35) ;  /* 0x0000266000007945 */ /* 0x000fe40003800000 */
[-C--:B0-----:R-:W-:Y:S02]  /*2800*/  IMAD R6, R27, R24.reuse, RZ ;  /* 0x000000181b067224 */ /* 0x081fe400078e02ff */
[----:B------:R-:W-:-:S04]  /*2810*/  IMAD.WIDE.U32 R14, R26, R24, R14 ;  /* 0x000000181a0e7225 */ /* 0x000fc800078e000e */
[----:B------:R-:W-:Y:S01]  /*2820*/  IMAD R17, R26, R25, R6 ;  /* 0x000000191a117224 */ /* 0x000fe200078e0206 */
[----:B------:R-:W-:Y:S02]  /*2830*/  LEA R16, P0, R24, R14, 0x3 ;  /* 0x0000000e18107211 */ /* 0x000fe400078018ff */
[----:B------:R-:W-:Y:S01]  /*2840*/  IADD3 R14, P1, R14, UR6, RZ ;  /* 0x000000060e0e7c10 */ /* 0x000fe2000ff3e0ff */
[----:B------:R-:W-:Y:S01]  /*2850*/  IMAD.IADD R17, R15, 0x1, R17 ;  /* 0x000000010f117824 */ /* 0x000fe200078e0211 */
[----:B------:R-:W-:-:S04]  /*2860*/  IADD3 R16, P2, R16, UR6, RZ ;  /* 0x0000000610107c10 */ /* 0x000fc8000ff5e0ff */
[----:B------:R-:W-:Y:S01]  /*2870*/  LEA.HI.X R6, R24, R17, R25, 0x3, P0 ;  /* 0x0000001118067211 */ /* 0x000fe200000f1c19 */
[----:B------:R-:W-:Y:S01]  /*2880*/  IMAD R24, R18, -0x2, R29 ;  /* 0xfffffffe12187824 */ /* 0x000fe200078e021d */
[----:B-----5:R-:W-:Y:S02]  /*2890*/  FSETP.NEU.AND P0, PT, R13, RZ, PT ;  /* 0x000000ff0d00720b */ /* 0x020fe40003f0d000 */
[----:B------:R-:W-:Y:S01]  /*28a0*/  IADD3.X R15, R17, UR7, RZ, P1, !PT ;  /* 0x00000007110f7c10 */ /* 0x000fe20008ffe4ff */
[----:B------:R-:W-:Y:S01]  /*28b0*/  IMAD.IADD R24, R24, 0x1, -R31 ;  /* 0x0000000118187824 */ /* 0x000fe200078e0a1f */
[----:B------:R-:W-:Y:S01]  /*28c0*/  IADD3.X R17, R6, UR7, RZ, P2, !PT ;  /* 0x0000000706117c10 */ /* 0x000fe200097fe4ff */
[----:B------:R-:W-:-:S08]  /*28d0*/  IMAD.IADD R6, R19, 0x1, -R4 ;  /* 0x0000000113067824 */ /* 0x000fd000078e0a04 */
[----:B------:R-:W-:Y:S05]  /*28e0*/  @!P0 BRA `(.L_x_36) ;  /* 0x0000001c00188947 */ /* 0x000fea0003800000 */
[----:B------:R-:W-:Y:S01]  /*28f0*/  ULDC.64 UR6, c[0x0][0x5b8] ;  /* 0x00016e0000067ab9 */ /* 0x000fe20000000a00 */
[----:B------:R-:W-:Y:S01]  /*2900*/  ULDC.64 UR8, c[0x0][0x5a8] ;  /* 0x00016a0000087ab9 */ /* 0x000fe20000000a00 */
[----:B------:R-:W-:Y:S01]  /*2910*/  IMAD.WIDE.U32 R20, R5, UR6, R20 ;  /* 0x0000000605147c25 */ /* 0x000fe2000f8e0014 */
[----:B------:R-:W-:Y:S03]  /*2920*/  BSSY B1, `(.L_x_37) ;  /* 0x0000010000017945 */ /* 0x000fe60003800000 */
[----:B------:R-:W-:Y:S01]  /*2930*/  IMAD R4, R30, UR6, RZ ;  /* 0x000000061e047c24 */ /* 0x000fe2000f8e02ff */
[----:B------:R-:W-:-:S03]  /*2940*/  IADD3 R20, P0, R31, R20, RZ ;  /* 0x000000141f147210 */ /* 0x000fc60007f1e0ff */
[----:B------:R-:W-:Y:S01]  /*2950*/  IMAD R5, R5, UR7, R4 ;  /* 0x0000000705057c24 */ /* 0x000fe2000f8e0204 */
[----:B------:R-:W-:Y:S02]  /*2960*/  ULDC.64 UR6, c[0x0][0x5b0] ;  /* 0x00016c0000067ab9 */ /* 0x000fe40000000a00 */
[----:B------:R-:W-:Y:S02]  /*2970*/  IMAD R25, R27, UR6, RZ ;  /* 0x000000061b197c24 */ /* 0x000fe4000f8e02ff */
[----:B------:R-:W-:Y:S02]  /*2980*/  IADD3.X R21, R28, R21, R5, P0, !PT ;  /* 0x000000151c157210 */ /* 0x000fe400007fe405 */
[----:B------:R-:W-:Y:S01]  /*2990*/  ISETP.GE.AND P0, PT, R24, 0x1, PT ;  /* 0x000000011800780c */ /* 0x000fe20003f06270 */
[C---:B------:R-:W-:Y:S02]  /*29a0*/  IMAD R25, R26.reuse, UR7, R25 ;  /* 0x000000071a197c24 */ /* 0x040fe4000f8e0219 */
[----:B------:R-:W-:Y:S01]  /*29b0*/  IMAD.WIDE.U32 R4, R26, UR6, R20 ;  /* 0x000000061a047c25 */ /* 0x000fe2000f8e0014 */
[----:B------:R-:W-:-:S02]  /*29c0*/  ISETP.LT.OR P3, PT, R6, 0x1, !P0 ;  /* 0x000000010600780c */ /* 0x000fc40004761670 */
[----:B------:R-:W-:-:S04]  /*29d0*/  IADD3 R4, P1, R4, UR8, RZ ;  /* 0x0000000804047c10 */ /* 0x000fc8000ff3e0ff */
[--C-:B------:R-:W-:Y:S02]  /*29e0*/  IADD3.X R5, R5, UR9, R25.reuse, P1, !PT ;  /* 0x0000000905057c10 */ /* 0x100fe40008ffe419 */
[----:B------:R-:W-:-:S05]  /*29f0*/  PRMT R25, RZ, 0x7610, R25 ;  /* 0x00007610ff197816 */ /* 0x000fca0000000019 */
[----:B------:R-:W-:Y:S05]  /*2a00*/  @P3 BRA `(.L_x_38) ;  /* 0x0000000000043947 */ /* 0x000fea0003800000 */
[----:B------:R0:W5:Y:S02]  /*2a10*/  LDG.E.U8 R25, desc[UR20][R4.64] ;  /* 0x0000001404197981 */ /* 0x000164000c1e1100 */
.L_x_38:
[----:B------:R-:W-:Y:S05]  /*2a20*/  BSYNC B1 ;  /* 0x0000000000017941 */ /* 0x000fea0003800000 */
.L_x_37:
[----:B-----5:R-:W-:Y:S01]  /*2a30*/  LOP3.LUT R25, R25, 0xff, RZ, 0xc0, !PT ;  /* 0x000000ff19197812 */ /* 0x020fe200078ec0ff */
[----:B------:R-:W-:Y:S01]  /*2a40*/  BSSY B1, `(.L_x_39) ;  /* 0x000000c000017945 */ /* 0x000fe20003800000 */
[----:B------:R-:W-:Y:S02]  /*2a50*/  ISETP.GE.AND P1, PT, R24, 0x2, PT ;  /* 0x000000021800780c */ /* 0x000fe40003f26270 */
[----:B------:R-:W-:Y:S02]  /*2a60*/  F2FP.F16.E4M3.UNPACK_B R25, R25 ;  /* 0x00000019ff19723e */ /* 0x000fe400020006ff */
[----:B------:R-:W-:-:S03]  /*2a70*/  ISETP.LT.OR P2, PT, R6, 0x1, !P1 ;  /* 0x000000010600780c */ /* 0x000fc60004f41670 */
[----:B------:R-:W-:Y:S01]  /*2a80*/  HADD2.F32 R28, -RZ, R25.H0_H0 ;  /* 0x20000019ff1c7230 */ /* 0x000fe20000004100 */
[----:B------:R-:W-:-:S04]  /*2a90*/  PRMT R25, RZ, 0x7610, R25 ;  /* 0x00007610ff197816 */ /* 0x000fc80000000019 */
[----:B------:R-:W-:-:S04]  /*2aa0*/  FMUL R28, R28, R13 ;  /* 0x0000000d1c1c7220 */ /* 0x000fc80000400000 */
[----:B------:R-:W-:-:S05]  /*2ab0*/  FFMA R28, R85, R12, R28 ;  /* 0x0000000c551c7223 */ /* 0x000fca000000001c */
[----:B------:R-:W-:-:S05]  /*2ac0*/  F2FP.SATFINITE.E4M3.F32.PACK_AB_MERGE_C R29, RZ, R28, RZ ;  /* 0x0000001cff1d723e */ /* 0x000fca00048070ff */
[----:B------:R1:W-:Y:S01]  /*2ad0*/  @!P3 STG.E.U8 desc[UR20][R14.64], R29 ;  /* 0x0000001d0e00b986 */ /* 0x0003e2000c101114 */
[----:B------:R-:W-:Y:S05]  /*2ae0*/  @P2 BRA `(.L_x_40) ;  /* 0x0000000000042947 */ /* 0x000fea0003800000 */
[----:B------:R2:W5:Y:S02]  /*2af0*/  LDG.E.U8 R25, desc[UR20][R4.64+0x1] ;  /* 0x0000011404197981 */ /* 0x000564000c1e1100 */
.L_x_40:
[----:B------:R-:W-:Y:S05]  /*2b00*/  BSYNC B1 ;  /* 0x0000000000017941 */ /* 0x000fea0003800000 */
.L_x_39:
[----:B-----5:R-:W-:Y:S01]  /*2b10*/  LOP3.LUT R25, R25, 0xff, RZ, 0xc0, !PT ;  /* 0x000000ff19197812 */ /* 0x020fe200078ec0ff */
[----:B------:R-:W-:Y:S01]  /*2b20*/  BSSY B1, `(.L_x_41) ;  /* 0x0000012000017945 */ /* 0x000fe20003800000 */
[----:B-1----:R-:W-:Y:S02]  /*2b30*/  IADD3 R29, P3, R26, 0x8, RZ ;  /* 0x000000081a1d7810 */ /* 0x002fe40007f7e0ff */
[----:B------:R-:W-:Y:S02]  /*2b40*/  F2FP.F16.E4M3.UNPACK_B R25, R25 ;  /* 0x00000019ff19723e */ /* 0x000fe400020006ff */
[----:B------:R-:W-:Y:S01]  /*2b50*/  ISETP.LT.OR P0, PT, R6, 0x9, !P0 ;  /* 0x000000090600780c */ /* 0x000fe20004701670 */
[----:B------:R-:W-:Y:S02]  /*2b60*/  IMAD.X R27, RZ, RZ, R27, P3 ;  /* 0x000000ffff1b7224 */ /* 0x000fe400018e061b */
[----:B------:R-:W-:Y:S02]  /*2b70*/  HADD2.F32 R26, -RZ, R25.H0_H0 ;  /* 0x20000019ff1a7230 */ /* 0x000fe40000004100 */
[----:B------:R-:W-:-:S04]  /*2b80*/  IMAD.WIDE.U32 R20, R29, UR6, R20 ;  /* 0x000000061d147c25 */ /* 0x000fc8000f8e0014 */
[----:B------:R-:W-:Y:S01]  /*2b90*/  FMUL R25, R26, R13 ;  /* 0x0000000d1a197220 */ /* 0x000fe20000400000 */
[----:B------:R-:W-:Y:S01]  /*2ba0*/  IMAD R26, R27, UR6, RZ ;  /* 0x000000061b1a7c24 */ /* 0x000fe2000f8e02ff */
[----:B------:R-:W-:Y:S02]  /*2bb0*/  IADD3 R20, P3, R20, UR8, RZ ;  /* 0x0000000814147c10 */ /* 0x000fe4000ff7e0ff */
[----:B------:R-:W-:Y:S01]  /*2bc0*/  FFMA R25, R84, R12, R25 ;  /* 0x0000000c54197223 */ /* 0x000fe20000000019 */
[----:B------:R-:W-:-:S04]  /*2bd0*/  IMAD R29, R29, UR7, R26 ;  /* 0x000000071d1d7c24 */ /* 0x000fc8000f8e021a */
[----:B------:R-:W-:Y:S02]  /*2be0*/  F2FP.SATFINITE.E4M3.F32.PACK_AB_MERGE_C R27, RZ, R25, RZ ;  /* 0x00000019ff1b723e */ /* 0x000fe400048070ff */
[----:B------:R-:W-:Y:S02]  /*2bf0*/  IADD3.X R21, R21, UR9, R29, P3, !PT ;  /* 0x0000000915157c10 */ /* 0x000fe40009ffe41d */
[----:B------:R-:W-:Y:S01]  /*2c00*/  PRMT R25, RZ, 0x7610, R25 ;  /* 0x00007610ff197816 */ /* 0x000fe20000000019 */
[----:B------:R1:W-:Y:S01]  /*2c10*/  @!P2 STG.E.U8 desc[UR20][R14.64+0x1], R27 ;  /* 0x0000011b0e00a986 */ /* 0x0003e2000c101114 */
[----:B------:R-:W-:Y:S05]  /*2c20*/  @P0 BRA `(.L_x_42) ;  /* 0x0000000000040947 */ /* 0x000fea0003800000 */
[----:B------:R3:W5:Y:S02]  /*2c30*/  LDG.E.U8 R25, desc[UR20][R20.64] ;  /* 0x0000001414197981 */ /* 0x000764000c1e1100 */
.L_x_42:
[----:B------:R-:W-:Y:S05]  /*2c40*/  BSYNC B1 ;  /* 0x0000000000017941 */ /* 0x000fea0003800000 */
.L_x_41:
[----:B-----5:R-:W-:Y:S01]  /*2c50*/  LOP3.LUT R25, R25, 0xff, RZ, 0xc0, !PT ;  /* 0x000000ff19197812 */ /* 0x020fe200078ec0ff */
[----:B------:R-:W-:Y:S01]  /*2c60*/  BSSY B1, `(.L_x_43) ;  /* 0x000000b000017945 */ /* 0x000fe20003800000 */
[----:B------:R-:W-:Y:S02]  /*2c70*/  ISETP.LT.OR P1, PT, R6, 0x9, !P1 ;  /* 0x000000090600780c */ /* 0x000fe40004f21670 */
[----:B------:R-:W-:-:S05]  /*2c80*/  F2FP.F16.E4M3.UNPACK_B R25, R25 ;  /* 0x00000019ff19723e */ /* 0x000fca00020006ff */
[----:B------:R-:W-:Y:S01]  /*2c90*/  HADD2.F32 R26, -RZ, R25.H0_H0 ;  /* 0x20000019ff1a7230 */ /* 0x000fe20000004100 */
[----:B------:R-:W-:-:S04]  /*2ca0*/  PRMT R25, RZ, 0x7610, R25 ;  /* 0x00007610ff197816 */ /* 0x000fc80000000019 */
[----:B------:R-:W-:-:S04]  /*2cb0*/  FMUL R26, R26, R13 ;  /* 0x0000000d1a1a7220 */ /* 0x000fc80000400000 */
[----:B------:R-:W-:-:S05]  /*2cc0*/  FFMA R26, R83, R12, R26 ;  /* 0x0000000c531a7223 */ /* 0x000fca000000001a */
[----:B-1----:R-:W-:-:S05]  /*2cd0*/  F2FP.SATFINITE.E4M3.F32.PACK_AB_MERGE_C R27, RZ, R26, RZ ;  /* 0x0000001aff1b723e */ /* 0x002fca00048070ff */
[----:B------:R1:W-:Y:S01]  /*2ce0*/  @!P0 STG.E.U8 desc[UR20][R16.64], R27 ;  /* 0x0000001b10008986 */ /* 0x0003e2000c101114 */
[----:B------:R-:W-:Y:S05]  /*2cf0*/  @P1 BRA `(.L_x_44) ;  /* 0x0000000000041947 */ /* 0x000fea0003800000 */
[----:B------:R4:W5:Y:S02]  /*2d00*/  LDG.E.U8 R25, desc[UR20][R20.64+0x1] ;  /* 0x0000011414197981 */ /* 0x000964000c1e1100 */
.L_x_44:
[----:B------:R-:W-:Y:S05]  /*2d10*/  BSYNC B1 ;  /* 0x0000000000017941 */ /* 0x000fea0003800000 */
.L_x_43:
[----:B-----5:R-:W-:Y:S01]  /*2d20*/  LOP3.LUT R25, R25, 0xff, RZ, 0xc0, !PT ;  /* 0x000000ff19197812 */ /* 0x020fe200078ec0ff */
[----:B------:R-:W-:Y:S01]  /*2d30*/  BSSY B1, `(.L_x_45) ;  /* 0x000000c000017945 */ /* 0x000fe20003800000 */
[----:B------:R-:W-:Y:S02]  /*2d40*/  ISETP.GE.AND P0, PT, R24, 0x9, PT ;  /* 0x000000091800780c */ /* 0x000fe40003f06270 */
[----:B------:R-:W-:Y:S02]  /*2d50*/  F2FP.F16.E4M3.UNPACK_B R25, R25 ;  /* 0x00000019ff19723e */ /* 0x000fe400020006ff */
[----:B------:R-:W-:-:S03]  /*2d60*/  ISETP.LT.OR P2, PT, R6, 0x1, !P0 ;  /* 0x000000010600780c */ /* 0x000fc60004741670 */
[----:B------:R-:W-:-:S05]  /*2d70*/  HADD2.F32 R26, -RZ, R25.H0_H0 ;  /* 0x20000019ff1a7230 */ /* 0x000fca0000004100 */
[----:B------:R-:W-:-:S04]  /*2d80*/  FMUL R25, R26, R13 ;  /* 0x0000000d1a197220 */ /* 0x000fc80000400000 */
[----:B------:R-:W-:-:S05]  /*2d90*/  FFMA R25, R82, R12, R25 ;  /* 0x0000000c52197223 */ /* 0x000fca0000000019 */
[----:B-1----:R-:W-:Y:S02]  /*2da0*/  F2FP.SATFINITE.E4M3.F32.PACK_AB_MERGE_C R27, RZ, R25, RZ ;  /* 0x00000019ff1b723e */ /* 0x002fe400048070ff */
[----:B------:R-:W-:-:S03]  /*2db0*/  PRMT R25, RZ, 0x7610, R25 ;  /* 0x00007610ff197816 */ /* 0x000fc60000000019 */
[----:B------:R1:W-:Y:S01]  /*2dc0*/  @!P1 STG.E.U8 desc[UR20][R16.64+0x1], R27 ;  /* 0x0000011b10009986 */ /* 0x0003e2000c101114 */
[----:B------:R-:W-:Y:S05]  /*2dd0*/  @P2 BRA `(.L_x_46) ;  /* 0x0000000000042947 */ /* 0x000fea0003800000 */
[----:B------:R0:W5:Y:S02]  /*2de0*/  LDG.E.U8 R25, desc[UR20][R4.64+0x8] ;  /* 0x0000081404197981 */ /* 0x000164000c1e1100 */
.L_x_46:
[----:B------:R-:W-:Y:S05]  /*2df0*/  BSYNC B1 ;  /* 0x0000000000017941 */ /* 0x000fea0003800000 */
.L_x_45:
        /* <DEDUP_REMOVED lines=13> */
.L_x_48:
[----:B------:R-:W-:Y:S05]  /*2ed0*/  BSYNC B1 ;  /* 0x0000000000017941 */ /* 0x000fea0003800000 */
.L_x_47:
[----:B-----5:R-:W-:Y:S01]  /*2ee0*/  LOP3.LUT R25, R25, 0xff, RZ, 0xc0, !PT ;  /* 0x000000ff19197812 */ /* 0x020fe200078ec0ff */
[----:B------:R-:W-:Y:S01]  /*2ef0*/  BSSY B1, `(.L_x_49) ;  /* 0x000000b000017945 */ /* 0x000fe20003800000 */
[----:B------:R-:W-:Y:S02]  /*2f00*/  ISETP.LT.OR P0, PT, R6, 0x9, !P0 ;  /* 0x000000090600780c */ /* 0x000fe40004701670 */
[----:B------:R-:W-:-:S05]  /*2f10*/  F2FP.F16.E4M3.UNPACK_B R25, R25 ;  /* 0x00000019ff19723e */ /* 0x000fca00020006ff */
        /* <DEDUP_REMOVED lines=8> */
.L_x_50:
[----:B------:R-:W-:Y:S05]  /*2fa0*/  BSYNC B1 ;  /* 0x0000000000017941 */ /* 0x000fea0003800000 */
.L_x_49:
        /* <DEDUP_REMOVED lines=12> */
.L_x_52:
[----:B------:R-:W-:Y:S05]  /*3070*/  BSYNC B1 ;  /* 0x0000000000017941 */ /* 0x000fea0003800000 */
.L_x_51:
        /* <DEDUP_REMOVED lines=13> */
.L_x_54:
[----:B------:R-:W-:Y:S05]  /*3150*/  BSYNC B1 ;  /* 0x0000000000017941 */ /* 0x000fea0003800000 */
.L_x_53:
        /* <DEDUP_REMOVED lines=13> */
.L_x_56:
[----:B------:R-:W-:Y:S05]  /*3230*/  BSYNC B1 ;  /* 0x0000000000017941 */ /* 0x000fea0003800000 */
.L_x_55:
        /* <DEDUP_REMOVED lines=12> */
.L_x_58:
[----:B------:R-:W-:Y:S05]  /*3300*/  BSYNC B1 ;  /* 0x0000000000017941 */ /* 0x000fea0003800000 */
.L_x_57:
        /* <DEDUP_REMOVED lines=12> */
.L_x_60:
[----:B------:R-:W-:Y:S05]  /*33d0*/  BSYNC B1 ;  /* 0x0000000000017941 */ /* 0x000fea0003800000 */
.L_x_59:
        /* <DEDUP_REMOVED lines=13> */
.L_x_62:
[----:B------:R-:W-:Y:S05]  /*34b0*/  BSYNC B1 ;  /* 0x0000000000017941 */ /* 0x000fea0003800000 */
.L_x_61:
        /* <DEDUP_REMOVED lines=13> */
.L_x_64:
[----:B------:R-:W-:Y:S05]  /*3590*/  BSYNC B1 ;  /* 0x0000000000017941 */ /* 0x000fea0003800000 */
.L_x_63:
        /* <DEDUP_REMOVED lines=12> */
.L_x_66:
[----:B------:R-:W-:Y:S05]  /*3660*/  BSYNC B1 ;  /* 0x0000000000017941 */ /* 0x000fea0003800000 */
.L_x_65:
        /* <DEDUP_REMOVED lines=12> */
.L_x_68:
[----:B------:R-:W-:Y:S05]  /*3730*/  BSYNC B1 ;  /* 0x0000000000017941 */ /* 0x000fea0003800000 */
.L_x_67:
        /* <DEDUP_REMOVED lines=13> */
.L_x_70:
[----:B------:R-:W-:Y:S05]  /*3810*/  BSYNC B1 ;  /* 0x0000000000017941 */ /* 0x000fea0003800000 */
.L_x_69:
        /* <DEDUP_REMOVED lines=13> */
.L_x_72:
[----:B------:R-:W-:Y:S05]  /*38f0*/  BSYNC B1 ;  /* 0x0000000000017941 */ /* 0x000fea0003800000 */
.L_x_71:
        /* <DEDUP_REMOVED lines=12> */
.L_x_74:
[----:B------:R-:W-:Y:S05]  /*39c0*/  BSYNC B1 ;  /* 0x0000000000017941 */ /* 0x000fea0003800000 */
.L_x_73:
        /* <DEDUP_REMOVED lines=12> */
.L_x_76:
[----:B------:R-:W-:Y:S05]  /*3a90*/  BSYNC B1 ;  /* 0x0000000000017941 */ /* 0x000fea0003800000 */
.L_x_75:
        /* <DEDUP_REMOVED lines=13> */
.L_x_78:
[----:B------:R-:W-:Y:S05]  /*3b70*/  BSYNC B1 ;  /* 0x0000000000017941 */ /* 0x000fea0003800000 */
.L_x_77:
        /* <DEDUP_REMOVED lines=13> */
.L_x_80:
[----:B------:R-:W-:Y:S05]  /*3c50*/  BSYNC B1 ;  /* 0x0000000000017941 */ /* 0x000fea0003800000 */
.L_x_79:
        /* <DEDUP_REMOVED lines=12> */
.L_x_82:
[----:B------:R-:W-:Y:S05]  /*3d20*/  BSYNC B1 ;  /* 0x0000000000017941 */ /* 0x000fea0003800000 */
.L_x_81:
        /* <DEDUP_REMOVED lines=12> */
.L_x_84:
[----:B------:R-:W-:Y:S05]  /*3df0*/  BSYNC B1 ;  /* 0x0000000000017941 */ /* 0x000fea0003800000 */
.L_x_83:
        /* <DEDUP_REMOVED lines=13> */
.L_x_86:
[----:B------:R-:W-:Y:S05]  /*3ed0*/  BSYNC B1 ;  /* 0x0000000000017941 */ /* 0x000fea0003800000 */
.L_x_85:
        /* <DEDUP_REMOVED lines=13> */
.L_x_88:
[----:B------:R-:W-:Y:S05]  /*3fb0*/  BSYNC B1 ;  /* 0x0000000000017941 */ /* 0x000fea0003800000 */
.L_x_87:
        /* <DEDUP_REMOVED lines=12> */
.L_x_90:
[----:B------:R-:W-:Y:S05]  /*4080*/  BSYNC B1 ;  /* 0x0000000000017941 */ /* 0x000fea0003800000 */
.L_x_89:
        /* <DEDUP_REMOVED lines=12> */
.L_x_92:
[----:B------:R-:W-:Y:S05]  /*4150*/  BSYNC B1 ;  /* 0x0000000000017941 */ /* 0x000fea0003800000 */
.L_x_91:
        /* <DEDUP_REMOVED lines=13> */
.L_x_94:
[----:B------:R-:W-:Y:S05]  /*4230*/  BSYNC B1 ;  /* 0x0000000000017941 */ /* 0x000fea0003800000 */
.L_x_93:
[----:B-----5:R-:W-:Y:S01]  /*4240*/  LOP3.LUT R25, R25, 0xff, RZ, 0xc0, !PT ;  /* 0x000000ff19197812 */ /* 0x020fe200078ec0ff */
[----:B------:R-:W-:Y:S01]  /*4250*/  BSSY B1, `(.L_x_95) ;  /* 0x000000c000017945 */ /* 0x000fe20003800000 */
[----:B------:R-:W-:Y:S02]  /*4260*/  ISETP.GE.AND P1, PT, R24, 0x3a, PT ;  /* 0x0000003a1800780c */ /* 0x000fe40003f26270 */
[----:B------:R-:W-:Y:S02]  /*4270*/  F2FP.F16.E4M3.UNPACK_B R25, R25 ;  /* 0x00000019ff19723e */ /* 0x000fe400020006ff */
[----:B------:R-:W-:Y:S02]  /*4280*/  ISETP.LT.OR P3, PT, R6, 0x1, !P1 ;  /* 0x000000010600780c */ /* 0x000fe40004f61670 */
[----:B------:R-:W-:Y:S01]  /*4290*/  PRMT R24, RZ, 0x7610, R24 ;  /* 0x00007610ff187816 */ /* 0x000fe20000000018 */
[----:B------:R-:W-:-:S05]  /*42a0*/  HADD2.F32 R26, -RZ, R25.H0_H0 ;  /* 0x20000019ff1a7230 */ /* 0x000fca0000004100 */
[----:B------:R-:W-:-:S04]  /*42b0*/  FMUL R26, R26, R13 ;  /* 0x0000000d1a1a7220 */ /* 0x000fc80000400000 */
[----:B------:R-:W-:-:S05]  /*42c0*/  FFMA R26, R57, R12, R26 ;  /* 0x0000000c391a7223 */ /* 0x000fca000000001a */
[----:B------:R-:W-:-:S05]  /*42d0*/  F2FP.SATFINITE.E4M3.F32.PACK_AB_MERGE_C R25, RZ, R26, RZ ;  /* 0x0000001aff19723e */ /* 0x000fca00048070ff */
[----:B------:R0:W-:Y:S01]  /*42e0*/  @!P2 STG.E.U8 desc[UR20][R14.64+0x38], R25 ;  /* 0x000038190e00a986 */ /* 0x0001e2000c101114 */
[----:B------:R-:W-:Y:S05]  /*42f0*/  @P3 BRA `(.L_x_96) ;  /* 0x0000000000043947 */ /* 0x000fea0003800000 */
[----:B------:R0:W5:Y:S02]  /*4300*/  LDG.E.U8 R24, desc[UR20][R4.64+0x39] ;  /* 0x0000391404187981 */ /* 0x000164000c1e1100 */
.L_x_96:
[----:B------:R-:W-:Y:S05]  /*4310*/  BSYNC B1 ;  /* 0x0000000000017941 */ /* 0x000fea0003800000 */
.L_x_95:
[----:B-----5:R-:W-:Y:S01]  /*4320*/  LOP3.LUT R24, R24, 0xff, RZ, 0xc0, !PT ;  /* 0x000000ff18187812 */ /* 0x020fe200078ec0ff */
[----:B------:R-:W-:Y:S01]  /*4330*/  BSSY B1, `(.L_x_97) ;  /* 0x000000b000017945 */ /* 0x000fe20003800000 */
[----:B------:R-:W-:Y:S02]  /*4340*/  ISETP.LT.OR P0, PT, R6, 0x9, !P0 ;  /* 0x000000090600780c */ /* 0x000fe40004701670 */
[----:B------:R-:W-:Y:S02]  /*4350*/  F2FP.F16.E4M3.UNPACK_B R24, R24 ;  /* 0x00000018ff18723e */ /* 0x000fe400020006ff */
[----:B0-2---:R-:W-:-:S03]  /*4360*/  PRMT R4, RZ, 0x7610, R4 ;  /* 0x00007610ff047816 */ /* 0x005fc60000000004 */
[----:B------:R-:W-:-:S05]  /*4370*/  HADD2.F32 R24, -RZ, R24.H0_H0 ;  /* 0x20000018ff187230 */ /* 0x000fca0000004100 */
[----:B------:R-:W-:-:S04]  /*4380*/  FMUL R5, R24, R13 ;  /* 0x0000000d18057220 */ /* 0x000fc80000400000 */
[----:B------:R-:W-:-:S05]  /*4390*/  FFMA R5, R56, R12, R5 ;  /* 0x0000000c38057223 */ /* 0x000fca0000000005 */
[----:B------:R-:W-:-:S05]  /*43a0*/  F2FP.SATFINITE.E4M3.F32.PACK_AB_MERGE_C R5, RZ, R5, RZ ;  /* 0x00000005ff05723e */ /* 0x000fca00048070ff */
[----:B------:R0:W-:Y:S01]  /*43b0*/  @!P3 STG.E.U8 desc[UR20][R14.64+0x39], R5 ;  /* 0x000039050e00b986 */ /* 0x0001e2000c101114 */
[----:B------:R-:W-:Y:S05]  /*43c0*/  @P0 BRA `(.L_x_98) ;  /* 0x0000000000040947 */ /* 0x000fea0003800000 */
[----:B------:R2:W5:Y:S02]  /*43d0*/  LDG.E.U8 R4, desc[UR20][R20.64+0x38] ;  /* 0x0000381414047981 */ /* 0x000564000c1e1100 */
.L_x_98:
[----:B------:R-:W-:Y:S05]  /*43e0*/  BSYNC B1 ;  /* 0x0000000000017941 */ /* 0x000fea0003800000 */
.L_x_97:
[----:B-----5:R-:W-:Y:S01]  /*43f0*/  LOP3.LUT R4, R4, 0xff, RZ, 0xc0, !PT ;  /* 0x000000ff04047812 */ /* 0x020fe200078ec0ff */
[----:B------:R-:W-:Y:S01]  /*4400*/  BSSY B1, `(.L_x_99) ;  /* 0x000000b000017945 */ /* 0x000fe20003800000 */
[----:B------:R-:W-:Y:S02]  /*4410*/  ISETP.LT.OR P1, PT, R6, 0x9, !P1 ;  /* 0x000000090600780c */ /* 0x000fe40004f21670 */
[----:B------:R-:W-:-:S05]  /*4420*/  F2FP.F16.E4M3.UNPACK_B R4, R4 ;  /* 0x00000004ff04723e */ /* 0x000fca00020006ff */
[----:B------:R-:W-:-:S05]  /*4430*/  HADD2.F32 R4, -RZ, R4.H0_H0 ;  /* 0x20000004ff047230 */ /* 0x000fca0000004100 */
[----:B------:R-:W-:-:S04]  /*4440*/  FMUL R4, R4, R13 ;  /* 0x0000000d04047220 */ /* 0x000fc80000400000 */
[----:B------:R-:W-:-:S05]  /*4450*/  FFMA R4, R23, R12, R4 ;  /* 0x0000000c17047223 */ /* 0x000fca0000000004 */
[----:B0-----:R-:W-:Y:S02]  /*4460*/  F2FP.SATFINITE.E4M3.F32.PACK_AB_MERGE_C R5, RZ, R4, RZ ;  /* 0x00000004ff05723e */ /* 0x001fe400048070ff */
[----:B------:R-:W-:-:S03]  /*4470*/  PRMT R4, RZ, 0x7610, R4 ;  /* 0x00007610ff047816 */ /* 0x000fc60000000004 */
[----:B------:R0:W-:Y:S01]  /*4480*/  @!P0 STG.E.U8 desc[UR20][R16.64+0x38], R5 ;  /* 0x0000380510008986 */ /* 0x0001e2000c101114 */
[----:B------:R-:W-:Y:S05]  /*4490*/  @P1 BRA `(.L_x_100) ;  /* 0x0000000000041947 */ /* 0x000fea0003800000 */
[----:B------:R0:W5:Y:S02]  /*44a0*/  LDG.E.U8 R4, desc[UR20][R20.64+0x39] ;  /* 0x0000391414047981 */ /* 0x000164000c1e1100 */
.L_x_100:
[----:B------:R-:W-:Y:S05]  /*44b0*/  BSYNC B1 ;  /* 0x0000000000017941 */ /* 0x000fea0003800000 */
.L_x_99:
[----:B------:R-:W-:Y:S05]  /*44c0*/  @P1 BRA `(.L_x_101) ;  /* 0x0000000800601947 */ /* 0x000fea0003800000 */
[----:B-----5:R-:W-:-:S04]  /*44d0*/  LOP3.LUT R4, R4, 0xff, RZ, 0xc0, !PT ;  /* 0x000000ff04047812 */ /* 0x020fc800078ec0ff */
[----:B------:R-:W-:-:S05]  /*44e0*/  F2FP.F16.E4M3.UNPACK_B R4, R4 ;  /* 0x00000004ff04723e */ /* 0x000fca00020006ff */
[----:B------:R-:W-:-:S05]  /*44f0*/  HADD2.F32 R4, -RZ, R4.H0_H0 ;  /* 0x20000004ff047230 */ /* 0x000fca0000004100 */
[----:B0-----:R-:W-:-:S04]  /*4500*/  FMUL R5, R4, R13 ;  /* 0x0000000d04057220 */ /* 0x001fc80000400000 */
[----:B------:R-:W-:-:S05]  /*4510*/  FFMA R5, R22, R12, R5 ;  /* 0x0000000c16057223 */ /* 0x000fca0000000005 */
[----:B------:R-:W-:-:S05]  /*4520*/  F2FP.SATFINITE.E4M3.F32.PACK_AB_MERGE_C R5, RZ, R5, RZ ;  /* 0x00000005ff05723e */ /* 0x000fca00048070ff */
[----:B------:R0:W-:Y:S01]  /*4530*/  STG.E.U8 desc[UR20][R16.64+0x39], R5 ;  /* 0x0000390510007986 */ /* 0x0001e2000c101114 */
[----:B------:R-:W-:Y:S05]  /*4540*/  BRA `(.L_x_101) ;  /* 0x0000000800407947 */ /* 0x000fea0003800000 */
.L_x_36:
[C---:B------:R-:W-:Y:S01]  /*4550*/  ISETP.GE.AND P3, PT, R24.reuse, 0x1, PT ;  /* 0x000000011800780c */ /* 0x040fe20003f66270 */
[-C--:B------:R-:W-:Y:S01]  /*4560*/  FMUL R85, R85, R12.reuse ;  /* 0x0000000c55557220 */ /* 0x080fe20000400000 */
[----:B------:R-:W-:Y:S01]  /*4570*/  ISETP.GE.AND P0, PT, R24, 0x2, PT ;  /* 0x000000021800780c */ /* 0x000fe20003f06270 */
[-C--:B------:R-:W-:Y:S01]  /*4580*/  FMUL R84, R84, R12.reuse ;  /* 0x0000000c54547220 */ /* 0x080fe20000400000 */
[C---:B------:R-:W-:Y:S01]  /*4590*/  ISETP.LT.OR P1, PT, R6.reuse, 0x1, !P3 ;  /* 0x000000010600780c */ /* 0x040fe20005f21670 */
[-C--:B------:R-:W-:Y:S01]  /*45a0*/  FMUL R83, R83, R12.reuse ;  /* 0x0000000c53537220 */ /* 0x080fe20000400000 */
[----:B------:R-:W-:Y:S01]  /*45b0*/  ISETP.LT.OR P2, PT, R6, 0x1, !P0 ;  /* 0x000000010600780c */ /* 0x000fe20004741670 */
[-C--:B------:R-:W-:Y:S01]  /*45c0*/  FMUL R82, R82, R12.reuse ;  /* 0x0000000c52527220 */ /* 0x080fe20000400000 */
[----:B------:R-:W-:Y:S01]  /*45d0*/  ISETP.LT.OR P3, PT, R6, 0x9, !P3 ;  /* 0x000000090600780c */ /* 0x000fe20005f61670 */
[-C--:B------:R-:W-:Y:S01]  /*45e0*/  FMUL R81, R81, R12.reuse ;  /* 0x0000000c51517220 */ /* 0x080fe20000400000 */
[----:B------:R-:W-:Y:S01]  /*45f0*/  F2FP.SATFINITE.E4M3.F32.PACK_AB_MERGE_C R85, RZ, R85, RZ ;  /* 0x00000055ff55723e */ /* 0x000fe200048070ff */
[----:B------:R-:W-:Y:S01]  /*4600*/  FMUL R80, R80, R12 ;  /* 0x0000000c50507220 */ /* 0x000fe20000400000 */
[----:B------:R-:W-:Y:S01]  /*4610*/  F2FP.SATFINITE.E4M3.F32.PACK_AB_MERGE_C R5, RZ, R84, RZ ;  /* 0x00000054ff05723e */ /* 0x000fe200048070ff */
[-C--:B------:R-:W-:Y:S01]  /*4620*/  FMUL R79, R79, R12.reuse ;  /* 0x0000000c4f4f7220 */ /* 0x080fe20000400000 */
[----:B------:R-:W-:Y:S01]  /*4630*/  F2FP.SATFINITE.E4M3.F32.PACK_AB_MERGE_C R83, RZ, R83, RZ ;  /* 0x00000053ff53723e */ /* 0x000fe200048070ff */
[-C--:B------:R-:W-:Y:S01]  /*4640*/  FMUL R78, R78, R12.reuse ;  /* 0x0000000c4e4e7220 */ /* 0x080fe20000400000 */
[----:B------:R-:W-:Y:S01]  /*4650*/  ISETP.LT.OR P0, PT, R6, 0x9, !P0 ;  /* 0x000000090600780c */ /* 0x000fe20004701670 */
[----:B------:R-:W-:Y:S01]  /*4660*/  @!P1 STG.E.U8 desc[UR20][R14.64], R85 ;  /* 0x000000550e009986 */ /* 0x000fe2000c101114 */
[C---:B------:R-:W-:Y:S01]  /*4670*/  ISETP.GE.AND P1, PT, R24.reuse, 0x9, PT ;  /* 0x000000091800780c */ /* 0x040fe20003f26270 */
[-C--:B------:R-:W-:Y:S01]  /*4680*/  FMUL R77, R77, R12.reuse ;  /* 0x0000000c4d4d7220 */ /* 0x080fe20000400000 */
[----:B------:R-:W-:Y:S01]  /*4690*/  F2FP.SATFINITE.E4M3.F32.PACK_AB_MERGE_C R81, RZ, R81, RZ ;  /* 0x00000051ff51723e */ /* 0x000fe200048070ff */
[----:B------:R0:W-:Y:S01]  /*46a0*/  @!P2 STG.E.U8 desc[UR20][R14.64+0x1], R5 ;  /* 0x000001050e00a986 */ /* 0x0001e2000c101114 */
[----:B------:R-:W-:Y:S01]  /*46b0*/  ISETP.GE.AND P2, PT, R24, 0xa, PT ;  /* 0x0000000a1800780c */ /* 0x000fe20003f46270 */
[----:B------:R-:W-:Y:S01]  /*46c0*/  FMUL R76, R76, R12 ;  /* 0x0000000c4c4c7220 */ /* 0x000fe20000400000 */
[----:B------:R-:W-:Y:S01]  /*46d0*/  F2FP.SATFINITE.E4M3.F32.PACK_AB_MERGE_C R21, RZ, R80, RZ ;  /* 0x00000050ff15723e */ /* 0x000fe200048070ff */
[----:B------:R-:W-:Y:S01]  /*46e0*/  @!P3 STG.E.U8 desc[UR20][R16.64], R83 ;  /* 0x000000531000b986 */ /* 0x000fe2000c101114 */
[----:B------:R-:W-:Y:S01]  /*46f0*/  ISETP.LT.OR P3, PT, R6, 0x1, !P1 ;  /* 0x000000010600780c */ /* 0x000fe20004f61670 */
[-C--:B------:R-:W-:Y:S01]  /*4700*/  FMUL R74, R74, R12.reuse ;  /* 0x0000000c4a4a7220 */ /* 0x080fe20000400000 */
[C---:B------:R-:W-:Y:S01]  /*4710*/  ISETP.LT.OR P5, PT, R6.reuse, 0x1, !P2 ;  /* 0x000000010600780c */ /* 0x040fe200057a1670 */
[-C--:B------:R-:W-:Y:S01]  /*4720*/  FMUL R75, R75, R12.reuse ;  /* 0x0000000c4b4b7220 */ /* 0x080fe20000400000 */
[----:B------:R-:W-:Y:S01]  /*4730*/  ISETP.LT.OR P1, PT, R6, 0x9, !P1 ;  /* 0x000000090600780c */ /* 0x000fe20004f21670 */
[-C--:B------:R-:W-:Y:S01]  /*4740*/  FMUL R73, R73, R12.reuse ;  /* 0x0000000c49497220 */ /* 0x080fe20000400000 */
[----:B------:R-:W-:Y:S01]  /*4750*/  F2FP.SATFINITE.E4M3.F32.PACK_AB_MERGE_C R79, RZ, R79, RZ ;  /* 0x0000004fff4f723e */ /* 0x000fe200048070ff */
[----:B------:R-:W-:Y:S01]  /*4760*/  FMUL R72, R72, R12 ;  /* 0x0000000c48487220 */ /* 0x000fe20000400000 */
[----:B0-----:R-:W-:Y:S01]  /*4770*/  F2FP.SATFINITE.E4M3.F32.PACK_AB_MERGE_C R5, RZ, R82, RZ ;  /* 0x00000052ff05723e */ /* 0x001fe200048070ff */
[-C--:B------:R-:W-:Y:S01]  /*4780*/  FMUL R70, R70, R12.reuse ;  /* 0x0000000c46467220 */ /* 0x080fe20000400000 */
[----:B------:R-:W-:Y:S01]  /*4790*/  ISETP.LT.OR P2, PT, R6, 0x9, !P2 ;  /* 0x000000090600780c */ /* 0x000fe20005741670 */
[----:B------:R-:W-:Y:S01]  /*47a0*/  FMUL R71, R71, R12 ;  /* 0x0000000c47477220 */ /* 0x000fe20000400000 */
[----:B------:R-:W-:Y:S01]  /*47b0*/  F2FP.SATFINITE.E4M3.F32.PACK_AB_MERGE_C R25, RZ, R78, RZ ;  /* 0x0000004eff19723e */ /* 0x000fe200048070ff */
[----:B------:R0:W-:Y:S01]  /*47c0*/  @!P0 STG.E.U8 desc[UR20][R16.64+0x1], R5 ;  /* 0x0000010510008986 */ /* 0x0001e2000c101114 */
[C---:B------:R-:W-:Y:S01]  /*47d0*/  ISETP.GE.AND P0, PT, R24.reuse, 0x11, PT ;  /* 0x000000111800780c */ /* 0x040fe20003f06270 */
[-C--:B------:R-:W-:Y:S01]  /*47e0*/  FMUL R69, R69, R12.reuse ;  /* 0x0000000c45457220 */ /* 0x080fe20000400000 */
[----:B------:R-:W-:Y:S01]  /*47f0*/  F2FP.SATFINITE.E4M3.F32.PACK_AB_MERGE_C R77, RZ, R77, RZ ;  /* 0x0000004dff4d723e */ /* 0x000fe200048070ff */
[----:B------:R-:W-:Y:S01]  /*4800*/  @!P3 STG.E.U8 desc[UR20][R14.64+0x8], R81 ;  /* 0x000008510e00b986 */ /* 0x000fe2000c101114 */
[----:B------:R-:W-:Y:S01]  /*4810*/  ISETP.GE.AND P3, PT, R24, 0x12, PT ;  /* 0x000000121800780c */ /* 0x000fe20003f66270 */
[-C--:B------:R-:W-:Y:S01]  /*4820*/  FMUL R68, R68, R12.reuse ;  /* 0x0000000c44447220 */ /* 0x080fe20000400000 */
[----:B------:R-:W-:Y:S01]  /*4830*/  F2FP.SATFINITE.E4M3.F32.PACK_AB_MERGE_C R75, RZ, R75, RZ ;  /* 0x0000004bff4b723e */ /* 0x000fe200048070ff */
[----:B------:R1:W-:Y:S01]  /*4840*/  @!P5 STG.E.U8 desc[UR20][R14.64+0x9], R21 ;  /* 0x000009150e00d986 */ /* 0x0003e2000c101114 */
[C---:B------:R-:W-:Y:S01]  /*4850*/  ISETP.LT.OR P5, PT, R6.reuse, 0x1, !P3 ;  /* 0x000000010600780c */ /* 0x040fe20005fa1670 */
[-C--:B------:R-:W-:Y:S01]  /*4860*/  FMUL R67, R67, R12.reuse ;  /* 0x0000000c43437220 */ /* 0x080fe20000400000 */
[C---:B------:R-:W-:Y:S01]  /*4870*/  ISETP.LT.OR P3, PT, R6.reuse, 0x9, !P3 ;  /* 0x000000090600780c */ /* 0x040fe20005f61670 */
[----:B------:R-:W-:Y:S01]  /*4880*/  @!P1 STG.E.U8 desc[UR20][R16.64+0x8], R79 ;  /* 0x0000084f10009986 */ /* 0x000fe2000c101114 */
[----:B------:R-:W-:Y:S01]  /*4890*/  ISETP.LT.OR P1, PT, R6, 0x1, !P0 ;  /* 0x000000010600780c */ /* 0x000fe20004721670 */
[----:B------:R-:W-:Y:S01]  /*48a0*/  FMUL R66, R66, R12 ;  /* 0x0000000c42427220 */ /* 0x000fe20000400000 */
[----:B0-----:R-:W-:Y:S01]  /*48b0*/  F2FP.SATFINITE.E4M3.F32.PACK_AB_MERGE_C R5, RZ, R76, RZ ;  /* 0x0000004cff05723e */ /* 0x001fe200048070ff */
[----:B------:R-:W-:Y:S01]  /*48c0*/  @!P2 STG.E.U8 desc[UR20][R16.64+0x9], R25 ;  /* 0x000009191000a986 */ /* 0x000fe2000c101114 */
[----:B------:R-:W-:Y:S01]  /*48d0*/  ISETP.GE.AND P2, PT, R24, 0x19, PT ;  /* 0x000000191800780c */ /* 0x000fe20003f46270 */
[-C--:B------:R-:W-:Y:S01]  /*48e0*/  FMUL R65, R65, R12.reuse ;  /* 0x0000000c41417220 */ /* 0x080fe20000400000 */
[----:B------:R-:W-:Y:S01]  /*48f0*/  ISETP.LT.OR P0, PT, R6, 0x9, !P0 ;  /* 0x000000090600780c */ /* 0x000fe20004701670 */
[----:B------:R-:W-:Y:S01]  /*4900*/  FMUL R64, R64, R12 ;  /* 0x0000000c40407220 */ /* 0x000fe20000400000 */
[----:B------:R-:W-:Y:S01]  /*4910*/  ISETP.LT.OR P6, PT, R6, 0x1, !P2 ;  /* 0x000000010600780c */ /* 0x000fe200057c1670 */
[----:B------:R0:W-:Y:S01]  /*4920*/  @!P5 STG.E.U8 desc[UR20][R14.64+0x11], R5 ;  /* 0x000011050e00d986 */ /* 0x0001e2000c101114 */
[----:B-1----:R-:W-:Y:S01]  /*4930*/  F2FP.SATFINITE.E4M3.F32.PACK_AB_MERGE_C R21, RZ, R74, RZ ;  /* 0x0000004aff15723e */ /* 0x002fe200048070ff */
[-C--:B------:R-:W-:Y:S01]  /*4940*/  FMUL R62, R62, R12.reuse ;  /* 0x0000000c3e3e7220 */ /* 0x080fe20000400000 */
[----:B------:R-:W-:Y:S01]  /*4950*/  F2FP.SATFINITE.E4M3.F32.PACK_AB_MERGE_C R73, RZ, R73, RZ ;  /* 0x00000049ff49723e */ /* 0x000fe200048070ff */
[----:B------:R-:W-:Y:S01]  /*4960*/  @!P1 STG.E.U8 desc[UR20][R14.64+0x10], R77 ;  /* 0x0000104d0e009986 */ /* 0x000fe2000c101114 */
[----:B------:R-:W-:Y:S01]  /*4970*/  ISETP.GE.AND P1, PT, R24, 0x1a, PT ;  /* 0x0000001a1800780c */ /* 0x000fe20003f26270 */
[-C--:B------:R-:W-:Y:S01]  /*4980*/  FMUL R63, R63, R12.reuse ;  /* 0x0000000c3f3f7220 */ /* 0x080fe20000400000 */
[C---:B------:R-:W-:Y:S01]  /*4990*/  ISETP.LT.OR P2, PT, R6.reuse, 0x9, !P2 ;  /* 0x000000090600780c */ /* 0x040fe20005741670 */
[----:B------:R1:W-:Y:S01]  /*49a0*/  @!P3 STG.E.U8 desc[UR20][R16.64+0x11], R21 ;  /* 0x000011151000b986 */ /* 0x0003e2000c101114 */
[C---:B------:R-:W-:Y:S01]  /*49b0*/  ISETP.LT.OR P5, PT, R6.reuse, 0x1, !P1 ;  /* 0x000000010600780c */ /* 0x040fe20004fa1670 */
[----:B------:R-:W-:Y:S01]  /*49c0*/  FMUL R61, R61, R12 ;  /* 0x0000000c3d3d7220 */ /* 0x000fe20000400000 */
[----:B------:R-:W-:Y:S01]  /*49d0*/  ISETP.LT.OR P3, PT, R6, 0x9, !P1 ;  /* 0x000000090600780c */ /* 0x000fe20004f61670 */
[----:B------:R-:W-:Y:S01]  /*49e0*/  @!P0 STG.E.U8 desc[UR20][R16.64+0x10], R75 ;  /* 0x0000104b10008986 */ /* 0x000fe2000c101114 */
[----:B0-----:R-:W-:Y:S01]  /*49f0*/  F2FP.SATFINITE.E4M3.F32.PACK_AB_MERGE_C R5, RZ, R72, RZ ;  /* 0x00000048ff05723e */ /* 0x001fe200048070ff */
[-C--:B------:R-:W-:Y:S01]  /*4a00*/  FMUL R60, R60, R12.reuse ;  /* 0x0000000c3c3c7220 */ /* 0x080fe20000400000 */
[C---:B------:R-:W-:Y:S01]  /*4a10*/  ISETP.GE.AND P0, PT, R24.reuse, 0x21, PT ;  /* 0x000000211800780c */ /* 0x040fe20003f06270 */
[----:B------:R-:W-:Y:S01]  /*4a20*/  @!P6 STG.E.U8 desc[UR20][R14.64+0x18], R73 ;  /* 0x000018490e00e986 */ /* 0x000fe2000c101114 */
[----:B------:R-:W-:Y:S01]  /*4a30*/  ISETP.GE.AND P1, PT, R24, 0x22, PT ;  /* 0x000000221800780c */ /* 0x000fe20003f26270 */
[-C--:B------:R-:W-:Y:S01]  /*4a40*/  FMUL R59, R59, R12.reuse ;  /* 0x0000000c3b3b7220 */ /* 0x080fe20000400000 */
[----:B------:R-:W-:Y:S01]  /*4a50*/  ISETP.LT.OR P6, PT, R6, 0x1, !P0 ;  /* 0x000000010600780c */ /* 0x000fe200047c1670 */
[----:B------:R-:W-:Y:S01]  /*4a60*/  FMUL R58, R58, R12 ;  /* 0x0000000c3a3a7220 */ /* 0x000fe20000400000 */
[----:B-1----:R-:W-:Y:S01]  /*4a70*/  F2FP.SATFINITE.E4M3.F32.PACK_AB_MERGE_C R21, RZ, R70, RZ ;  /* 0x00000046ff15723e */ /* 0x002fe200048070ff */
[----:B------:R0:W-:Y:S01]  /*4a80*/  @!P5 STG.E.U8 desc[UR20][R14.64+0x19], R5 ;  /* 0x000019050e00d986 */ /* 0x0001e2000c101114 */
[----:B------:R-:W-:Y:S01]  /*4a90*/  ISETP.LT.OR P5, PT, R6, 0x1, !P1 ;  /* 0x000000010600780c */ /* 0x000fe20004fa1670 */
[-C--:B------:R-:W-:Y:S01]  /*4aa0*/  FMUL R57, R57, R12.reuse ;  /* 0x0000000c39397220 */ /* 0x080fe20000400000 */
[----:B------:R-:W-:Y:S01]  /*4ab0*/  F2FP.SATFINITE.E4M3.F32.PACK_AB_MERGE_C R71, RZ, R71, RZ ;  /* 0x00000047ff47723e */ /* 0x000fe200048070ff */
[----:B------:R1:W-:Y:S01]  /*4ac0*/  @!P3 STG.E.U8 desc[UR20][R16.64+0x19], R21 ;  /* 0x000019151000b986 */ /* 0x0003e2000c101114 */
[----:B------:R-:W-:Y:S01]  /*4ad0*/  F2FP.SATFINITE.E4M3.F32.PACK_AB_MERGE_C R69, RZ, R69, RZ ;  /* 0x00000045ff45723e */ /* 0x000fe200048070ff */
[----:B------:R-:W-:Y:S01]  /*4ae0*/  FMUL R56, R56, R12 ;  /* 0x0000000c38387220 */ /* 0x000fe20000400000 */
[----:B------:R-:W-:Y:S01]  /*4af0*/  F2FP.SATFINITE.E4M3.F32.PACK_AB_MERGE_C R25, RZ, R68, RZ ;  /* 0x00000044ff19723e */ /* 0x000fe200048070ff */
[----:B------:R-:W-:Y:S01]  /*4b00*/  @!P2 STG.E.U8 desc[UR20][R16.64+0x18], R71 ;  /* 0x000018471000a986 */ /* 0x000fe2000c101114 */
[----:B------:R-:W-:Y:S01]  /*4b10*/  ISETP.LT.OR P3, PT, R6, 0x9, !P1 ;  /* 0x000000090600780c */ /* 0x000fe20004f61670 */
[-C--:B------:R-:W-:Y:S01]  /*4b20*/  FMUL R23, R23, R12.reuse ;  /* 0x0000000c17177220 */ /* 0x080fe20000400000 */
[----:B------:R-:W-:Y:S01]  /*4b30*/  ISETP.GE.AND P2, PT, R24, 0x29, PT ;  /* 0x000000291800780c */ /* 0x000fe20003f46270 */
[----:B------:R-:W-:Y:S01]  /*4b40*/  @!P6 STG.E.U8 desc[UR20][R14.64+0x20], R69 ;  /* 0x000020450e00e986 */ /* 0x000fe2000c101114 */
[----:B------:R-:W-:Y:S01]  /*4b50*/  ISETP.LT.OR P0, PT, R6, 0x9, !P0 ;  /* 0x000000090600780c */ /* 0x000fe20004701670 */
[----:B------:R-:W-:Y:S01]  /*4b60*/  FMUL R22, R22, R12 ;  /* 0x0000000c16167220 */ /* 0x000fe20000400000 */
[----:B------:R-:W-:Y:S01]  /*4b70*/  ISETP.GE.AND P1, PT, R24, 0x2a, PT ;  /* 0x0000002a1800780c */ /* 0x000fe20003f26270 */
[----:B------:R-:W-:Y:S01]  /*4b80*/  @!P5 STG.E.U8 desc[UR20][R14.64+0x21], R25 ;  /* 0x000021190e00d986 */ /* 0x000fe2000c101114 */
[----:B------:R-:W-:-:S02]  /*4b90*/  ISETP.LT.OR P6, PT, R6, 0x1, !P2 ;  /* 0x000000010600780c */ /* 0x000fc400057c1670 */
[C---:B------:R-:W-:Y:S02]  /*4ba0*/  ISETP.LT.OR P5, PT, R6.reuse, 0x1, !P1 ;  /* 0x000000010600780c */ /* 0x040fe40004fa1670 */
[----:B------:R-:W-:Y:S02]  /*4bb0*/  F2FP.SATFINITE.E4M3.F32.PACK_AB_MERGE_C R67, RZ, R67, RZ ;  /* 0x00000043ff43723e */ /* 0x000fe400048070ff */
[----:B0-----:R-:W-:Y:S02]  /*4bc0*/  F2FP.SATFINITE.E4M3.F32.PACK_AB_MERGE_C R5, RZ, R66, RZ ;  /* 0x00000042ff05723e */ /* 0x001fe400048070ff */
[----:B------:R-:W-:Y:S01]  /*4bd0*/  F2FP.SATFINITE.E4M3.F32.PACK_AB_MERGE_C R65, RZ, R65, RZ ;  /* 0x00000041ff41723e */ /* 0x000fe200048070ff */
[----:B------:R-:W-:Y:S01]  /*4be0*/  @!P0 STG.E.U8 desc[UR20][R16.64+0x20], R67 ;  /* 0x0000204310008986 */ /* 0x000fe2000c101114 */
[----:B-1----:R-:W-:Y:S02]  /*4bf0*/  F2FP.SATFINITE.E4M3.F32.PACK_AB_MERGE_C R21, RZ, R64, RZ ;  /* 0x00000040ff15723e */ /* 0x002fe400048070ff */
[C---:B------:R-:W-:Y:S01]  /*4c00*/  ISETP.LT.OR P1, PT, R6.reuse, 0x9, !P1 ;  /* 0x000000090600780c */ /* 0x040fe20004f21670 */
[----:B------:R0:W-:Y:S01]  /*4c10*/  @!P3 STG.E.U8 desc[UR20][R16.64+0x21], R5 ;  /* 0x000021051000b986 */ /* 0x0001e2000c101114 */
[----:B------:R-:W-:-:S02]  /*4c20*/  ISETP.LT.OR P2, PT, R6, 0x9, !P2 ;  /* 0x000000090600780c */ /* 0x000fc40005741670 */
[C---:B------:R-:W-:Y:S01]  /*4c30*/  ISETP.GE.AND P3, PT, R24.reuse, 0x31, PT ;  /* 0x000000311800780c */ /* 0x040fe20003f66270 */
[----:B------:R-:W-:Y:S01]  /*4c40*/  @!P6 STG.E.U8 desc[UR20][R14.64+0x28], R65 ;  /* 0x000028410e00e986 */ /* 0x000fe2000c101114 */
[----:B------:R-:W-:Y:S02]  /*4c50*/  ISETP.GE.AND P0, PT, R24, 0x32, PT ;  /* 0x000000321800780c */ /* 0x000fe40003f06270 */
[----:B------:R-:W-:Y:S01]  /*4c60*/  F2FP.SATFINITE.E4M3.F32.PACK_AB_MERGE_C R63, RZ, R63, RZ ;  /* 0x0000003fff3f723e */ /* 0x000fe200048070ff */
[----:B------:R1:W-:Y:S01]  /*4c70*/  @!P5 STG.E.U8 desc[UR20][R14.64+0x29], R21 ;  /* 0x000029150e00d986 */ /* 0x0003e2000c101114 */
[C---:B------:R-:W-:Y:S02]  /*4c80*/  ISETP.LT.OR P5, PT, R6.reuse, 0x1, !P3 ;  /* 0x000000010600780c */ /* 0x040fe40005fa1670 */
[----:B------:R-:W-:Y:S02]  /*4c90*/  ISETP.LT.OR P6, PT, R6, 0x1, !P0 ;  /* 0x000000010600780c */ /* 0x000fe400047c1670 */
[----:B0-----:R-:W-:Y:S01]  /*4ca0*/  F2FP.SATFINITE.E4M3.F32.PACK_AB_MERGE_C R5, RZ, R62, RZ ;  /* 0x0000003eff05723e */ /* 0x001fe200048070ff */
[----:B------:R-:W-:Y:S01]  /*4cb0*/  @!P2 STG.E.U8 desc[UR20][R16.64+0x28], R63 ;  /* 0x0000283f1000a986 */ /* 0x000fe2000c101114 */
[----:B------:R-:W-:-:S02]  /*4cc0*/  F2FP.SATFINITE.E4M3.F32.PACK_AB_MERGE_C R61, RZ, R61, RZ ;  /* 0x0000003dff3d723e */ /* 0x000fc400048070ff */
[----:B------:R-:W-:Y:S01]  /*4cd0*/  ISETP.GE.AND P2, PT, R24, 0x3a, PT ;  /* 0x0000003a1800780c */ /* 0x000fe20003f46270 */
[----:B------:R0:W-:Y:S01]  /*4ce0*/  @!P1 STG.E.U8 desc[UR20][R16.64+0x29], R5 ;  /* 0x0000290510009986 */ /* 0x0001e2000c101114 */
[----:B------:R-:W-:Y:S02]  /*4cf0*/  ISETP.LT.OR P1, PT, R6, 0x9, !P3 ;  /* 0x000000090600780c */ /* 0x000fe40005f21670 */
[----:B-1----:R-:W-:Y:S01]  /*4d00*/  F2FP.SATFINITE.E4M3.F32.PACK_AB_MERGE_C R21, RZ, R60, RZ ;  /* 0x0000003cff15723e */ /* 0x002fe200048070ff */
[----:B------:R-:W-:Y:S01]  /*4d10*/  @!P5 STG.E.U8 desc[UR20][R14.64+0x30], R61 ;  /* 0x0000303d0e00d986 */ /* 0x000fe2000c101114 */
[----:B------:R-:W-:Y:S02]  /*4d20*/  ISETP.GE.AND P3, PT, R24, 0x39, PT ;  /* 0x000000391800780c */ /* 0x000fe40003f66270 */
[C---:B------:R-:W-:Y:S01]  /*4d30*/  ISETP.LT.OR P0, PT, R6.reuse, 0x9, !P0 ;  /* 0x000000090600780c */ /* 0x040fe20004701670 */
[----:B------:R1:W-:Y:S01]  /*4d40*/  @!P6 STG.E.U8 desc[UR20][R14.64+0x31], R21 ;  /* 0x000031150e00e986 */ /* 0x0003e2000c101114 */
[----:B------:R-:W-:-:S02]  /*4d50*/  ISETP.LT.OR P5, PT, R6, 0x1, !P3 ;  /* 0x000000010600780c */ /* 0x000fc40005fa1670 */
[C---:B------:R-:W-:Y:S02]  /*4d60*/  ISETP.LT.OR P6, PT, R6.reuse, 0x1, !P2 ;  /* 0x000000010600780c */ /* 0x040fe400057c1670 */
[C---:B------:R-:W-:Y:S02]  /*4d70*/  ISETP.LT.OR P3, PT, R6.reuse, 0x9, !P3 ;  /* 0x000000090600780c */ /* 0x040fe40005f61670 */
[----:B------:R-:W-:Y:S02]  /*4d80*/  ISETP.LT.OR P2, PT, R6, 0x9, !P2 ;  /* 0x000000090600780c */ /* 0x000fe40005741670 */
[----:B------:R-:W-:Y:S02]  /*4d90*/  F2FP.SATFINITE.E4M3.F32.PACK_AB_MERGE_C R59, RZ, R59, RZ ;  /* 0x0000003bff3b723e */ /* 0x000fe400048070ff */
[----:B0-----:R-:W-:Y:S02]  /*4da0*/  F2FP.SATFINITE.E4M3.F32.PACK_AB_MERGE_C R5, RZ, R58, RZ ;  /* 0x0000003aff05723e */ /* 0x001fe400048070ff */
[----:B------:R-:W-:Y:S01]  /*4db0*/  F2FP.SATFINITE.E4M3.F32.PACK_AB_MERGE_C R57, RZ, R57, RZ ;  /* 0x00000039ff39723e */ /* 0x000fe200048070ff */
[----:B------:R0:W-:Y:S01]  /*4dc0*/  @!P1 STG.E.U8 desc[UR20][R16.64+0x30], R59 ;  /* 0x0000303b10009986 */ /* 0x0001e2000c101114 */
[----:B-1----:R-:W-:-:S02]  /*4dd0*/  F2FP.SATFINITE.E4M3.F32.PACK_AB_MERGE_C R21, RZ, R56, RZ ;  /* 0x00000038ff15723e */ /* 0x002fc400048070ff */
[----:B------:R-:W-:Y:S01]  /*4de0*/  F2FP.SATFINITE.E4M3.F32.PACK_AB_MERGE_C R23, RZ, R23, RZ ;  /* 0x00000017ff17723e */ /* 0x000fe200048070ff */
[----:B------:R0:W-:Y:S01]  /*4df0*/  @!P0 STG.E.U8 desc[UR20][R16.64+0x31], R5 ;  /* 0x0000310510008986 */ /* 0x0001e2000c101114 */
[----:B------:R-:W-:-:S03]  /*4e00*/  F2FP.SATFINITE.E4M3.F32.PACK_AB_MERGE_C R25, RZ, R22, RZ ;  /* 0x00000016ff19723e */ /* 0x000fc600048070ff */
[----:B------:R0:W-:Y:S04]  /*4e10*/  @!P5 STG.E.U8 desc[UR20][R14.64+0x38], R57 ;  /* 0x000038390e00d986 */ /* 0x0001e8000c101114 */
[----:B------:R0:W-:Y:S04]  /*4e20*/  @!P6 STG.E.U8 desc[UR20][R14.64+0x39], R21 ;  /* 0x000039150e00e986 */ /* 0x0001e8000c101114 */
[----:B------:R0:W-:Y:S04]  /*4e30*/  @!P3 STG.E.U8 desc[UR20][R16.64+0x38], R23 ;  /* 0x000038171000b986 */ /* 0x0001e8000c101114 */
[----:B------:R0:W-:Y:S02]  /*4e40*/  @!P2 STG.E.U8 desc[UR20][R16.64+0x39], R25 ;  /* 0x000039191000a986 */ /* 0x0001e4000c101114 */
.L_x_101:
[----:B------:R-:W-:Y:S05]  /*4e50*/  BSYNC B0 ;  /* 0x0000000000007941 */ /* 0x000fea0003800000 */
.L_x_35:
[C---:B------:R-:W-:Y:S01]  /*4e60*/  LEA R2, P0, R8.reuse, R2, 0x1 ;  /* 0x0000000208027211 */ /* 0x040fe200078008ff */
[----:B------:R-:W-:Y:S01]  /*4e70*/  ULDC.64 UR6, c[0x0][0x650] ;  /* 0x0001940000067ab9 */ /* 0x000fe20000000a00 */
[----:B-----5:R-:W-:Y:S01]  /*4e80*/  IMAD.U32 R4, RZ, RZ, UR16 ;  /* 0x00000010ff047e24 */ /* 0x020fe2000f8e00ff */
[----:B0-----:R-:W-:Y:S01]  /*4e90*/  PRMT R14, RZ, 0x7610, R14 ;  /* 0x00007610ff0e7816 */ /* 0x001fe2000000000e */
[----:B------:R-:W-:Y:S01]  /*4ea0*/  IMAD.MOV.U32 R6, RZ, RZ, -0x1 ;  /* 0xffffffffff067424 */ /* 0x000fe200078e00ff */
[----:B------:R-:W-:Y:S01]  /*4eb0*/  LEA.HI.X R3, R8, R3, R0, 0x1, P0 ;  /* 0x0000000308037211 */ /* 0x000fe200000f0c00 */
[----:B------:R0:W-:Y:S01]  /*4ec0*/  SYNCS.ARRIVE.TRANS64.A1T0 RZ, [R4+UR24], RZ ;  /* 0x000000ff04ff79a7 */ /* 0x0001e20008100018 */
[----:B------:R-:W-:Y:S01]  /*4ed0*/  ISETP.GE.U32.AND P0, PT, R2, UR6, PT ;  /* 0x0000000602007c0c */ /* 0x000fe2000bf06070 */
[----:B------:R-:W-:-:S03]  /*4ee0*/  IMAD.MOV.U32 R5, RZ, RZ, -0x1 ;  /* 0xffffffffff057424 */ /* 0x000fc600078e00ff */
[----:B------:R-:W-:Y:S01]  /*4ef0*/  ISETP.GE.U32.AND.EX P0, PT, R3, UR7, PT, P0 ;  /* 0x0000000703007c0c */ /* 0x000fe2000bf06100 */
[----:B0-----:R-:W-:-:S12]  /*4f00*/  IMAD.MOV.U32 R4, RZ, RZ, -0x1 ;  /* 0xffffffffff047424 */ /* 0x001fd800078e00ff */
[----:B------:R-:W-:Y:S05]  /*4f10*/  @P0 BRA `(.L_x_102) ;  /* 0x0000000400600947 */ /* 0x000fea0003800000 */
[----:B------:R-:W0:Y:S01]  /*4f20*/  S2R R26, SR_CTAID.X ;  /* 0x00000000001a7919 */ /* 0x000e220000002500 */
[----:B--234-:R-:W2:Y:S01]  /*4f30*/  LDC.64 R20, c[0x0][0x628] ;  /* 0x00018a00ff147b82 */ /* 0x01cea20000000a00 */
[----:B------:R-:W-:Y:S01]  /*4f40*/  ULDC UR6, c[0x0][0x150] ;  /* 0x0000540000067ab9 */ /* 0x000fe20000000800 */
[----:B-1----:R-:W-:Y:S01]  /*4f50*/  IMAD.MOV.U32 R16, RZ, RZ, R2 ;  /* 0x000000ffff107224 */ /* 0x002fe200078e0002 */
[----:B------:R-:W1:Y:S01]  /*4f60*/  S2R R28, SR_CTAID.Y ;  /* 0x00000000001c7919 */ /* 0x000e620000002600 */
[----:B------:R-:W-:-:S04]  /*4f70*/  IMAD.MOV.U32 R17, RZ, RZ, R3 ;  /* 0x000000ffff117224 */ /* 0x000fc800078e0003 */
[----:B------:R-:W3:Y:S08]  /*4f80*/  LDC R29, c[0x0][0x144] ;  /* 0x00005100ff1d7b82 */ /* 0x000ef00000000800 */
[----:B------:R-:W4:Y:S08]  /*4f90*/  LDC R6, c[0x0][0x630] ;  /* 0x00018c00ff067b82 */ /* 0x000f300000000800 */
[----:B------:R-:W1:Y:S01]  /*4fa0*/  LDC.64 R24, c[0x0][0x620] ;  /* 0x00018800ff187b82 */ /* 0x000e620000000a00 */
[----:B--2---:R-:W-:-:S04]  /*4fb0*/  ISETP.NE.U32.AND P0, PT, R20, RZ, PT ;  /* 0x000000ff1400720c */ /* 0x004fc80003f05070 */
[----:B------:R-:W-:Y:S02]  /*4fc0*/  ISETP.NE.AND.EX P0, PT, R21, RZ, PT, P0 ;  /* 0x000000ff1500720c */ /* 0x000fe40003f05300 */
[----:B0-----:R-:W-:-:S05]  /*4fd0*/  I2FP.F32.U32 R4, R26 ;  /* 0x0000001a00047245 */ /* 0x001fca0000201000 */
[----:B------:R-:W-:-:S04]  /*4fe0*/  FMUL R4, R4, UR6 ;  /* 0x0000000604047c20 */ /* 0x000fc80008400000 */
[----:B------:R0:W2:Y:S02]  /*4ff0*/  F2I.U32.TRUNC.NTZ R27, R4 ;  /* 0x00000004001b7305 */ /* 0x0000a4000020f000 */
[----:B---34-:R-:W-:Y:S05]  /*5000*/  @!P0 BRA `(.L_x_103) ;  /* 0x0000000000288947 */ /* 0x018fea0003800000 */
[----:B------:R-:W3:Y:S02]  /*5010*/  LDC R5, c[0x0][0x634] ;  /* 0x00018d00ff057b82 */ /* 0x000ee40000000800 */
[----:B---3--:R-:W-:-:S05]  /*5020*/  IADD3 R17, P0, R2, R5, RZ ;  /* 0x0000000502117210 */ /* 0x008fca0007f1e0ff */
[----:B------:R-:W-:-:S04]  /*5030*/  IMAD.X R23, RZ, RZ, R3, P0 ;  /* 0x000000ffff177224 */ /* 0x000fc800000e0603 */
[----:B0-----:R-:W-:-:S04]  /*5040*/  IMAD.WIDE.U32 R4, R23, R20, RZ ;  /* 0x0000001417047225 */ /* 0x001fc800078e00ff */
[----:B------:R-:W-:-:S04]  /*5050*/  IMAD.WIDE.U32 R14, P0, R17, R21, R4 ;  /* 0x00000015110e7225 */ /* 0x000fc80007800004 */
[----:B------:R-:W-:-:S04]  /*5060*/  IMAD.WIDE.U32 R4, R17, R20, RZ ;  /* 0x0000001411047225 */ /* 0x000fc800078e00ff */
[----:B------:R-:W-:Y:S01]  /*5070*/  IMAD.X R17, RZ, RZ, RZ, P0 ;  /* 0x000000ffff117224 */ /* 0x000fe200000e06ff */
[----:B------:R-:W-:Y:S01]  /*5080*/  IADD3 RZ, P0, R5, R14, RZ ;  /* 0x0000000e05ff7210 */ /* 0x000fe20007f1e0ff */
[----:B------:R-:W-:-:S04]  /*5090*/  IMAD.MOV.U32 R16, RZ, RZ, R15 ;  /* 0x000000ffff107224 */ /* 0x000fc800078e000f */
[----:B------:R-:W-:-:S08]  /*50a0*/  IMAD.WIDE.U32.X R16, R23, R21, R16, P0 ;  /* 0x0000001517107225 */ /* 0x000fd000000e0410 */
.L_x_103:
[-CC-:B------:R-:W-:Y:S01]  /*50b0*/  SHF.R.U64 R22, R16, R6.reuse, R17.reuse ;  /* 0x0000000610167219 */ /* 0x180fe20000001211 */
[----:B------:R-:W3:Y:S01]  /*50c0*/  LDC.64 R32, c[0x0][0x640] ;  /* 0x00019000ff207b82 */ /* 0x000ee20000000a00 */
[----:B0-----:R-:W-:Y:S01]  /*50d0*/  SHF.R.U32.HI R4, RZ, R6, R17 ;  /* 0x00000006ff047219 */ /* 0x001fe20000011611 */
[----:B--2---:R-:W-:Y:S01]  /*50e0*/  IMAD.MOV R27, RZ, RZ, -R27 ;  /* 0x000000ffff1b7224 */ /* 0x004fe200078e0a1b */
[----:B------:R-:W-:Y:S01]  /*50f0*/  IADD3 R15, P0, RZ, -R22, RZ ;  /* 0x80000016ff0f7210 */ /* 0x000fe20007f1e0ff */
[----:B------:R-:W-:Y:S01]  /*5100*/  ULDC UR6, c[0x0][0x154] ;  /* 0x0000550000067ab9 */ /* 0x000fe20000000800 */
[----:B------:R-:W-:Y:S02]  /*5110*/  IMAD.MOV.U32 R17, RZ, RZ, 0x1 ;  /* 0x00000001ff117424 */ /* 0x000fe400078e00ff */
[----:B------:R-:W-:Y:S01]  /*5120*/  IMAD R27, R29, R27, R26 ;  /* 0x0000001b1d1b7224 */ /* 0x000fe200078e021a */
[----:B------:R-:W0:Y:S01]  /*5130*/  LDC R14, c[0x0][0x618] ;  /* 0x00018600ff0e7b82 */ /* 0x000e220000000800 */
[----:B------:R-:W-:-:S04]  /*5140*/  IMAD.X R5, RZ, RZ, ~R4, P0 ;  /* 0x000000ffff057224 */ /* 0x000fc800000e0e04 */
[-C--:B-1----:R-:W-:Y:S02]  /*5150*/  IMAD R6, R5, R24.reuse, RZ ;  /* 0x0000001805067224 */ /* 0x082fe400078e02ff */
[C---:B------:R-:W-:Y:S01]  /*5160*/  IMAD.WIDE.U32 R4, R15.reuse, R24, R2 ;  /* 0x000000180f047225 */ /* 0x040fe200078e0002 */
[----:B------:R-:W1:Y:S03]  /*5170*/  LDC R16, c[0x0][0x608] ;  /* 0x00018200ff107b82 */ /* 0x000e660000000800 */
[----:B------:R-:W-:Y:S01]  /*5180*/  IMAD R15, R15, R25, R6 ;  /* 0x000000190f0f7224 */ /* 0x000fe200078e0206 */
[----:B------:R-:W-:-:S03]  /*5190*/  I2FP.F32.U32 R6, R28 ;  /* 0x0000001c00067245 */ /* 0x000fc60000201000 */
[----:B------:R-:W-:Y:S01]  /*51a0*/  IMAD.IADD R5, R5, 0x1, R15 ;  /* 0x0000000105057824 */ /* 0x000fe200078e020f */
[----:B------:R-:W2:Y:S01]  /*51b0*/  LDC R30, c[0x0][0x658] ;  /* 0x00019600ff1e7b82 */ /* 0x000ea20000000800 */
[----:B---3--:R-:W-:Y:S01]  /*51c0*/  ISETP.NE.U32.AND P0, PT, R32, RZ, PT ;  /* 0x000000ff2000720c */ /* 0x008fe20003f05070 */
[----:B------:R-:W-:-:S03]  /*51d0*/  IMAD.MOV.U32 R15, RZ, RZ, -0x1 ;  /* 0xffffffffff0f7424 */ /* 0x000fc600078e00ff */
[----:B------:R-:W-:-:S03]  /*51e0*/  ISETP.NE.AND.EX P0, PT, R33, RZ, PT, P0 ;  /* 0x000000ff2100720c */ /* 0x000fc60003f05300 */
[----:B------:R-:W3:Y:S01]  /*51f0*/  LDC R25, c[0x0][0x148] ;  /* 0x00005200ff197b82 */ /* 0x000ee20000000800 */
[-CC-:B0-----:R-:W-:Y:S02]  /*5200*/  SHF.R.U64 R20, R4, R14.reuse, R5.reuse ;  /* 0x0000000e04147219 */ /* 0x181fe40000001205 */
[----:B------:R-:W-:Y:S01]  /*5210*/  SHF.R.U32.HI R5, RZ, R14, R5 ;  /* 0x0000000eff057219 */ /* 0x000fe20000011605 */
[----:B------:R-:W-:-:S04]  /*5220*/  FMUL R14, R6, UR6 ;  /* 0x00000006060e7c20 */ /* 0x000fc80008400000 */
[----:B------:R-:W0:Y:S01]  /*5230*/  LDC R26, c[0x0][0x600] ;  /* 0x00018000ff1a7b82 */ /* 0x000e220000000800 */
[----:B------:R4:W0:Y:S01]  /*5240*/  F2I.U32.TRUNC.NTZ R23, R14 ;  /* 0x0000000e00177305 */ /* 0x000822000020f000 */
[-CC-:B-1----:R-:W-:Y:S02]  /*5250*/  SHF.R.U64 R6, R20, R16.reuse, R5.reuse ;  /* 0x0000001014067219 */ /* 0x182fe40000001205 */
[----:B------:R-:W-:-:S04]  /*5260*/  SHF.R.U32.HI R5, RZ, R16, R5 ;  /* 0x00000010ff057219 */ /* 0x000fc80000011605 */
[----:B------:R-:W1:Y:S01]  /*5270*/  LDC R31, c[0x0][0x648] ;  /* 0x00019200ff1f7b82 */ /* 0x000e620000000800 */
[-CC-:B--2---:R-:W-:Y:S02]  /*5280*/  SHF.R.U64 R24, R6, R30.reuse, R5.reuse ;  /* 0x0000001e06187219 */ /* 0x184fe40000001205 */
[-C--:B------:R-:W-:Y:S02]  /*5290*/  SHF.L.U32 R15, R15, R30.reuse, RZ ;  /* 0x0000001e0f0f7219 */ /* 0x080fe400000006ff */
[-C--:B------:R-:W-:Y:S01]  /*52a0*/  SHF.R.U32.HI R5, RZ, R30.reuse, R5 ;  /* 0x0000001eff057219 */ /* 0x080fe20000011605 */
[----:B------:R-:W-:Y:S01]  /*52b0*/  IMAD.MOV.U32 R4, RZ, RZ, R24 ;  /* 0x000000ffff047224 */ /* 0x000fe200078e0018 */
[----:B------:R-:W-:Y:S01]  /*52c0*/  SHF.L.U32 R30, R17, R30, RZ ;  /* 0x0000001e111e7219 */ /* 0x000fe200000006ff */
[----:B------:R-:W2:Y:S01]  /*52d0*/  LDC R34, c[0x0][0x638] ;  /* 0x00018e00ff227b82 */ /* 0x000ea20000000800 */
[----:B------:R-:W-:-:S07]  /*52e0*/  LOP3.LUT R29, RZ, R15, RZ, 0x33, !PT ;  /* 0x0000000fff1d7212 */ /* 0x000fce00078e33ff */
[----:B------:R-:W0:Y:S01]  /*52f0*/  LDC R35, c[0x0][0x610] ;  /* 0x00018400ff237b82 */ /* 0x000e220000000800 */
        /* <DEDUP_REMOVED lines=11> */
.L_x_104:
[----:B-1----:R-:W-:Y:S01]  /*53b0*/  SHF.R.U64 R4, R4, R31, R5 ;  /* 0x0000001f04047219 */ /* 0x002fe20000001205 */
[----:B0-----:R-:W-:Y:S01]  /*53c0*/  VIADD R17, R26, 0xffffffff ;  /* 0xffffffff1a117836 */ /* 0x001fe20000000000 */
[----:B------:R-:W-:Y:S01]  /*53d0*/  LOP3.LUT R15, R6, R29, RZ, 0xc0, !PT ;  /* 0x0000001d060f7212 */ /* 0x000fe200078ec0ff */
[----:B------:R-:W-:Y:S02]  /*53e0*/  IMAD.MOV R23, RZ, RZ, -R23 ;  /* 0x000000ffff177224 */ /* 0x000fe400078e0a17 */
[----:B------:R-:W-:Y:S02]  /*53f0*/  IMAD.MOV R5, RZ, RZ, -R4 ;  /* 0x000000ffff057224 */ /* 0x000fe400078e0a04 */
[----:B------:R-:W-:Y:S01]  /*5400*/  IMAD R6, R30, R4, R15 ;  /* 0x000000041e067224 */ /* 0x000fe200078e020f */
[----:B------:R-:W-:Y:S01]  /*5410*/  LOP3.LUT R15, R20, R17, RZ, 0xc0, !PT ;  /* 0x00000011140f7212 */ /* 0x000fe200078ec0ff */
[----:B---3--:R-:W-:Y:S02]  /*5420*/  @P4 IMAD R27, R25, R23, R28 ;  /* 0x00000017191b4224 */ /* 0x008fe400078e021c */
[----:B--2---:R-:W-:-:S02]  /*5430*/  IMAD R4, R5, R34, R24 ;  /* 0x0000002205047224 */ /* 0x004fc400078e0218 */
[----:B------:R-:W-:Y:S02]  /*5440*/  IMAD R6, R6, R35, R27 ;  /* 0x0000002306067224 */ /* 0x000fe400078e021b */
[----:B------:R-:W-:Y:S02]  /*5450*/  IMAD R5, R4, R26, R15 ;  /* 0x0000001a04057224 */ /* 0x000fe400078e020f */
[----:B------:R-:W-:-:S03]  /*5460*/  IMAD.MOV.U32 R14, RZ, RZ, 0x1 ;  /* 0x00000001ff0e7424 */ /* 0x000fc600078e00ff */
[----:B------:R-:W-:Y:S02]  /*5470*/  SEL R4, R5, R6, !P4 ;  /* 0x0000000605047207 */ /* 0x000fe40006000000 */
[----:B------:R-:W-:Y:S01]  /*5480*/  SEL R6, R6, R5, !P4 ;  /* 0x0000000506067207 */ /* 0x000fe20006000000 */
[----:B------:R-:W-:-:S07]  /*5490*/  IMAD.MOV.U32 R5, RZ, RZ, R22 ;  /* 0x000000ffff057224 */ /* 0x000fce00078e0016 */
.L_x_102:
[----:B------:R-:W-:Y:S02]  /*54a0*/  LOP3.LUT P0, RZ, R14, 0xff, RZ, 0xc0, !PT ;  /* 0x000000ff0eff7812 */ /* 0x000fe4000780c0ff */
[----:B------:R-:W-:-:S11]  /*54b0*/  LOP3.LUT R87, R87, 0x1, RZ, 0x3c, !PT ;  /* 0x0000000157577812 */ /* 0x000fd600078e3cff */
[----:B------:R-:W-:Y:S05]  /*54c0*/  @P0 BRA `(.L_x_105) ;  /* 0xffffffbc00ec0947 */ /* 0x000fea000383ffff */
[----:B------:R-:W-:Y:S05]  /*54d0*/  EXIT ;  /* 0x000000000000794d */ /* 0x000fea0003800000 */
.L_x_13:
[----:B------:R-:W-:-:S08]  /*54e0*/  ISETP.NE.AND P0, PT, R20, RZ, PT ;  /* 0x000000ff1400720c */ /* 0x000fd00003f05270 */
[----:B-----5:R-:W0:-:S00]  /*54f0*/  USETMAXREG.DEALLOC.CTAPOOL 0x28 ;  /* 0x00000028000079c8 */ /* 0x020e0000080e0500 */
[----:B------:R-:W-:Y:S05]  /*5500*/  @P0 EXIT ;  /* 0x000000000000094d */ /* 0x000fea0003800000 */
[----:B0-----:R-:W-:Y:S01]  /*5510*/  LOP3.LUT P0, RZ, R16, 0xff, RZ, 0xc0, !PT ;  /* 0x000000ff10ff7812 */ /* 0x001fe2000780c0ff */
[----:B------:R-:W-:Y:S02]  /*5520*/  IMAD.MOV.U32 R12, RZ, RZ, 0x1 ;  /* 0x00000001ff0c7424 */ /* 0x000fe400078e00ff */
[----:B------:R-:W-:-:S10]  /*5530*/  IMAD.MOV.U32 R15, RZ, RZ, RZ ;  /* 0x000000ffff0f7224 */ /* 0x000fd400078e00ff */
[----:B------:R-:W-:Y:S05]  /*5540*/  @!P0 BRA `(.L_x_106) ;  /* 0x0000000c00008947 */ /* 0x000fea0003800000 */
[----:B------:R-:W-:Y:S01]  /*5550*/  LOP3.LUT P0, RZ, R11, 0x1f, RZ, 0xc0, !PT ;  /* 0x0000001f0bff7812 */ /* 0x000fe2000780c0ff */
[----:B------:R-:W-:Y:S01]  /*5560*/  ULDC UR5, c[0x0][0x658] ;  /* 0x0001960000057ab9 */ /* 0x000fe20000000800 */
[----:B------:R-:W-:Y:S01]  /*5570*/  UMOV UR6, 0xffffffff ;  /* 0xffffffff00067882 */ /* 0x000fe20000000000 */
[----:B------:R-:W-:Y:S01]  /*5580*/  BSSY B0, `(.L_x_106) ;  /* 0x00000bc000007945 */ /* 0x000fe20003800000 */
[----:B------:R-:W-:Y:S01]  /*5590*/  USHF.L.U32 UR6, UR6, UR5, URZ ;  /* 0x0000000506067299 */ /* 0x000fe2000800063f */
[C---:B------:R-:W-:Y:S01]  /*55a0*/  ISETP.NE.AND P2, PT, R10.reuse, RZ, PT ;  /* 0x000000ff0a00720c */ /* 0x040fe20003f45270 */
[----:B------:R-:W-:Y:S01]  /*55b0*/  IMAD.MOV.U32 R14, RZ, RZ, 0x1 ;  /* 0x00000001ff0e7424 */ /* 0x000fe200078e00ff */
[----:B------:R-:W-:Y:S01]  /*55c0*/  ISETP.NE.OR P0, PT, R10, RZ, !P0 ;  /* 0x000000ff0a00720c */ /* 0x000fe20004705670 */
[----:B------:R-:W-:Y:S01]  /*55d0*/  IMAD.MOV.U32 R12, RZ, RZ, 0x1 ;  /* 0x00000001ff0c7424 */ /* 0x000fe200078e00ff */
[----:B------:R-:W-:Y:S01]  /*55e0*/  LOP3.LUT R13, R7, 0x2, RZ, 0xfc, !PT ;  /* 0x00000002070d7812 */ /* 0x000fe200078efcff */
[----:B------:R-:W-:Y:S01]  /*55f0*/  IMAD.MOV.U32 R15, RZ, RZ, RZ ;  /* 0x000000ffff0f7224 */ /* 0x000fe200078e00ff */
[----:B------:R-:W-:Y:S01]  /*5600*/  ULDC UR4, c[0x0][0x600] ;  /* 0x0001800000047ab9 */ /* 0x000fe20000000800 */
[----:B------:R-:W-:Y:S01]  /*5610*/  UMOV UR7, 0x1 ;  /* 0x0000000100077882 */ /* 0x000fe20000000000 */
[----:B------:R-:W-:-:S02]  /*5620*/  UIADD3 UR22, UR13, 0x1, URZ ;  /* 0x000000010d167890 */ /* 0x000fc4000fffe03f */
[----:B------:R-:W-:Y:S02]  /*5630*/  UIADD3 UR16, UR4, -0x1, URZ ;  /* 0xffffffff04107890 */ /* 0x000fe4000fffe03f */
[----:B------:R-:W-:Y:S02]  /*5640*/  USHF.L.U32 UR18, UR7, UR5, URZ ;  /* 0x0000000507127299 */ /* 0x000fe4000800063f */
[----:B------:R-:W-:Y:S01]  /*5650*/  ULOP3.LUT UR17, URZ, UR6, URZ, 0x33, !UPT ;  /* 0x000000063f117292 */ /* 0x000fe2000f8e333f */
[----:B------:R-:W-:-:S11]  /*5660*/  ULDC.64 UR20, c[0x0][0x198] ;  /* 0x0000660000147ab9 */ /* 0x000fd60000000a00 */
.L_x_118:
[----:B------:R-:W-:-:S03]  /*5670*/  UMOV UR4, 0xffffffff ;  /* 0xffffffff00047882 */ /* 0x000fc60000000000 */
[----:B------:R-:W-:Y:S05]  /*5680*/  BRA.DIV UR4, `(.L_x_107) ;  /* 0x0000000e04f47947 */ /* 0x000fea000b800000 */
[----:B------:R-:W-:-:S13]  /*5690*/  ELECT P1, URZ, PT ;  /* 0x00000000003f782f */ /* 0x000fda0003820000 */
.L_x_132:
[----:B------:R-:W0:Y:S01]  /*56a0*/  LDC R10, c[0x0][0x28c] ;  /* 0x0000a300ff0a7b82 */ /* 0x000e220000000800 */
[----:B------:R-:W-:Y:S01]  /*56b0*/  BSSY B1, `(.L_x_108) ;  /* 0x0000035000017945 */ /* 0x000fe20003800000 */
[----:B0-----:R-:W-:-:S13]  /*56c0*/  ISETP.LT.OR P1, PT, R10, 0x1, !P1 ;  /* 0x000000010a00780c */ /* 0x001fda0004f21670 */
[----:B------:R-:W-:Y:S05]  /*56d0*/  @P1 BRA `(.L_x_109) ;  /* 0x0000000000c81947 */ /* 0x000fea0003800000 */
[----:B------:R-:W-:Y:S02]  /*56e0*/  IMAD.SHL.U32 R16, R4, 0x40, RZ ;  /* 0x0000004004107824 */ /* 0x000fe400078e00ff */
[----:B------:R-:W-:Y:S02]  /*56f0*/  IMAD.SHL.U32 R17, R6, 0x40, RZ ;  /* 0x0000004006117824 */ /* 0x000fe400078e00ff */
[----:B------:R-:W-:Y:S02]  /*5700*/  IMAD.MOV.U32 R18, RZ, RZ, RZ ;  /* 0x000000ffff127224 */ /* 0x000fe400078e00ff */
[----:B------:R-:W-:Y:S02]  /*5710*/  IMAD.U32 R20, RZ, RZ, UR22 ;  /* 0x00000016ff147e24 */ /* 0x000fe4000f8e00ff */
[----:B------:R-:W-:Y:S02]  /*5720*/  IMAD.MOV.U32 R4, RZ, RZ, R12 ;  /* 0x000000ffff047224 */ /* 0x000fe400078e000c */
[----:B------:R-:W-:-:S07]  /*5730*/  IMAD.MOV.U32 R6, RZ, RZ, R15 ;  /* 0x000000ffff067224 */ /* 0x000fce00078e000f */
.L_x_113:
[----:B------:R-:W0:Y:S01]  /*5740*/  S2R R11, SR_CgaCtaId ;  /* 0x00000000000b7919 */ /* 0x000e220000008800 */
[----:B------:R-:W-:-:S04]  /*5750*/  MOV R10, 0x400 ;  /* 0x00000400000a7802 */ /* 0x000fc80000000f00 */
[----:B0-----:R-:W-:Y:S02]  /*5760*/  LEA R21, R11, R10, 0x18 ;  /* 0x0000000a0b157211 */ /* 0x001fe400078ec0ff */
[----:B------:R-:W-:Y:S01]  /*5770*/  SHF.L.U32 R10, R4, 0x1f, RZ ;  /* 0x0000001f040a7819 */ /* 0x000fe200000006ff */
[----:B------:R-:W0:Y:S02]  /*5780*/  @!P2 LDC R11, c[0x0][0x500] ;  /* 0x00014000ff0bab82 */ /* 0x000e240000000800 */
[----:B------:R-:W-:-:S04]  /*5790*/  IMAD R19, R6, 0x8, R21 ;  /* 0x0000000806137824 */ /* 0x000fc800078e0215 */
[----:B------:R-:W1:Y:S02]  /*57a0*/  SYNCS.PHASECHK.TRANS64.TRYWAIT P1, [R19+URZ+0x28], R10 ;  /* 0x0000280a130075a7 */ /* 0x000e64000802017f */
[----:B-1----:R-:W-:Y:S05]  /*57b0*/  @!P1 BRA `(.L_x_110) ;  /* 0x0000000c00c89947 */ /* 0x002fea0003800000 */
.L_x_133:
[----:B-1----:R-:W-:Y:S01]  /*57c0*/  PRMT R10, R13, 0x9910, RZ ;  /* 0x000099100d0a7816 */ /* 0x002fe200000000ff */
[----:B0-----:R0:W-:Y:S03]  /*57d0*/  @!P2 SYNCS.ARRIVE.TRANS64 RZ, [R19+URZ], R11 ;  /* 0x0000000b13ffa9a7 */ /* 0x0011e6000800003f */
[----:B------:R-:W-:-:S13]  /*57e0*/  ISETP.NE.AND P1, PT, R10, 0x2, PT ;  /* 0x000000020a00780c */ /* 0x000fda0003f25270 */
[----:B0-----:R-:W-:Y:S05]  /*57f0*/  @P1 BRA `(.L_x_111) ;  /* 0x0000000000041947 */ /* 0x001fea0003800000 */
[----:B------:R-:W-:Y:S01]  /*5800*/  BPT.TRAP 0x1 ;  /* 0x000000040000795c */ /* 0x000fe20000300000 */
.L_x_111:
[----:B------:R-:W-:Y:S05]  /*5810*/  @P0 BRA `(.L_x_112) ;  /* 0x0000000000040947 */ /* 0x000fea0003800000 */
[----:B------:R-:W-:Y:S01]  /*5820*/  BPT.TRAP 0x1 ;  /* 0x000000040000795c */ /* 0x000fe20000300000 */
.L_x_112:
[----:B------:R-:W-:Y:S01]  /*5830*/  IMAD R21, R6, 0x1000, R21 ;  /* 0x0000100006157824 */ /* 0x000fe200078e0215 */
[----:B------:R-:W-:Y:S01]  /*5840*/  R2UR UR9, R19 ;  /* 0x00000000130972ca */ /* 0x000fe200000e0000 */
[----:B------:R-:W-:Y:S01]  /*5850*/  VIADD R20, R20, 0xffffffff ;  /* 0xffffffff14147836 */ /* 0x000fe20000000000 */
[----:B------:R-:W-:Y:S01]  /*5860*/  UIADD3 UR4, UP0, UR20, 0xf0, URZ ;  /* 0x000000f014047890 */ /* 0x000fe2000ff1e03f */
[----:B------:R-:W-:Y:S01]  /*5870*/  R2UR UR11, R17 ;  /* 0x00000000110b72ca */ /* 0x000fe200000e0000 */
[----:B------:R-:W-:Y:S01]  /*5880*/  UIADD3 UR24, UP1, UR20, 0x1f0, URZ ;  /* 0x000001f014187890 */ /* 0x000fe2000ff3e03f */
[----:B------:R-:W-:Y:S01]  /*5890*/  R2UR UR8, R21 ;  /* 0x00000000150872ca */ /* 0x000fe200000e0000 */
[----:B------:R-:W-:Y:S01]  /*58a0*/  UIADD3.X UR5, URZ, UR21, URZ, UP0, !UPT ;  /* 0x000000153f057290 */ /* 0x000fe200087fe43f */
[----:B------:R-:W-:Y:S01]  /*58b0*/  R2UR UR10, R18 ;  /* 0x00000000120a72ca */ /* 0x000fe200000e0000 */
[----:B------:R-:W-:Y:S01]  /*58c0*/  VIADD R6, R6, 0x1 ;  /* 0x0000000106067836 */ /* 0x000fe20000000000 */
[----:B------:R-:W-:Y:S01]  /*58d0*/  R2UR UR12, R5 ;  /* 0x00000000050c72ca */ /* 0x000fe200000e0000 */
[----:B------:R-:W-:Y:S01]  /*58e0*/  UIADD3.X UR25, URZ, UR21, URZ, UP1, !UPT ;  /* 0x000000153f197290 */ /* 0x000fe20008ffe43f */
[----:B------:R-:W-:Y:S01]  /*58f0*/  R2UR UR19, R16 ;  /* 0x00000000101372ca */ /* 0x000fe200000e0000 */
[----:B------:R-:W-:Y:S01]  /*5900*/  UMOV UR6, 0x0 ;  /* 0x0000000000067882 */ /* 0x000fe20000000000 */
[----:B------:R-:W-:Y:S01]  /*5910*/  ISETP.GT.AND P3, PT, R20, 0x1, PT ;  /* 0x000000011400780c */ /* 0x000fe20003f64270 */
[----:B------:R-:W-:Y:S01]  /*5920*/  UMOV UR7, 0x10000000 ;  /* 0x1000000000077882 */ /* 0x000fe20000000000 */
[----:B------:R-:W-:Y:S01]  /*5930*/  ISETP.NE.AND P1, PT, R6, 0x5, PT ;  /* 0x000000050600780c */ /* 0x000fe20003f25270 */
[----:B------:R-:W-:-:S02]  /*5940*/  VIADD R18, R18, 0x40 ;  /* 0x0000004012127836 */ /* 0x000fc40000000000 */
[----:B------:R-:W-:Y:S01]  /*5950*/  UIADD3 UR14, UR8, 0x180, URZ ;  /* 0x00000180080e7890 */ /* 0x000fe2000fffe03f */
[----:B------:R-:W-:Y:S01]  /*5960*/  SEL R11, RZ, 0x1, P1 ;  /* 0x00000001ff0b7807 */ /* 0x000fe20000800000 */
[----:B------:R-:W-:Y:S01]  /*5970*/  UIADD3 UR15, UR8, 0x5180, URZ ;  /* 0x00005180080f7890 */ /* 0x000fe2000fffe03f */
[----:B------:R-:W-:Y:S02]  /*5980*/  SEL R6, R6, RZ, P1 ;  /* 0x000000ff06067207 */ /* 0x000fe40000800000 */
[----:B------:R-:W-:Y:S02]  /*5990*/  LOP3.LUT R4, R4, R11, RZ, 0x3c, !PT ;  /* 0x0000000b04047212 */ /* 0x000fe400078e3cff */
[----:B------:R-:W-:Y:S02]  /*59a0*/  UMOV UR8, UR14 ;  /* 0x0000000e00087c82 */ /* 0x000fe40008000000 */
[----:B------:R0:W-:Y:S02]  /*59b0*/  UTMALDG.3D [UR8], [UR4], desc[UR6] ;  /* 0x00000608040075b4 */ /* 0x0001e40008011000 */
[----:B0-----:R-:W-:Y:S01]  /*59c0*/  UMOV UR8, UR15 ;  /* 0x0000000f00087c82 */ /* 0x001fe20008000000 */
[----:B------:R-:W-:-:S02]  /*59d0*/  UMOV UR11, UR19 ;  /* 0x00000013000b7c82 */ /* 0x000fc40008000000 */
[----:B------:R0:W-:Y:S02]  /*59e0*/  UTMALDG.3D [UR8], [UR24], desc[UR6] ;  /* 0x00000608180075b4 */ /* 0x0001e40008011000 */
[----:B0-----:R-:W-:Y:S05]  /*59f0*/  @P3 BRA `(.L_x_113) ;  /* 0xfffffffc00503947 */ /* 0x001fea000383ffff */
.L_x_109:
[----:B------:R-:W-:Y:S05]  /*5a00*/  BSYNC B1 ;  /* 0x0000000000017941 */ /* 0x000fea0003800000 */
.L_x_108:
[----:B------:R-:W-:Y:S01]  /*5a10*/  LOP3.LUT P5, RZ, R14, 0xff, RZ, 0xc0, !PT ;  /* 0x000000ff0eff7812 */ /* 0x000fe200078ac0ff */
[----:B------:R-:W-:Y:S01]  /*5a20*/  VIADD R6, R15, UR13 ;  /* 0x0000000d0f067c36 */ /* 0x000fe20008000000 */
[----:B------:R-:W-:Y:S01]  /*5a30*/  ULDC.64 UR4, c[0x0][0x650] ;  /* 0x0001940000047ab9 */ /* 0x000fe20000000a00 */
[----:B------:R-:W-:Y:S01]  /*5a40*/  IMAD.U32 R11, RZ, RZ, UR13 ;  /* 0x0000000dff0b7e24 */ /* 0x000fe2000f8e00ff */
[----:B------:R-:W-:Y:S01]  /*5a50*/  UISETP.GE.U32.AND UP0, UPT, UR13, 0x5, UPT ;  /* 0x000000050d00788c */ /* 0x000fe2000bf06070 */
[----:B------:R-:W-:Y:S01]  /*5a60*/  BSSY B1, `(.L_x_114) ;  /* 0x000006b000017945 */ /* 0x000fe20003800000 */
[----:B------:R-:W-:Y:S02]  /*5a70*/  ISETP.GT.U32.AND P1, PT, R6, 0x4, PT ;  /* 0x000000040600780c */ /* 0x000fe40003f24070 */
[----:B------:R-:W-:Y:S02]  /*5a80*/  PRMT R14, RZ, 0x7610, R14 ;  /* 0x00007610ff0e7816 */ /* 0x000fe4000000000e */
[----:B------:R-:W-:-:S02]  /*5a90*/  ISETP.LT.U32.AND P1, PT, R11, 0x5, P1 ;  /* 0x000000050b00780c */ /* 0x000fc40000f21070 */
[----:B------:R-:W-:Y:S01]  /*5aa0*/  PLOP3.LUT P3, PT, PT, PT, UP0, 0x80, 0x0 ;  /* 0x000000000000781c */ /* 0x000fe20003f6f008 */
[----:B------:R-:W0:Y:S01]  /*5ab0*/  @P5 S2R R5, SR_CgaCtaId ;  /* 0x0000000000055919 */ /* 0x000e220000008800 */
[----:B------:R-:W-:-:S04]  /*5ac0*/  @P5 MOV R4, 0x400 ;  /* 0x0000040000045802 */ /* 0x000fc80000000f00 */
[----:B0-----:R-:W-:Y:S01]  /*5ad0*/  @P5 LEA R10, R5, R4, 0x18 ;  /* 0x00000004050a5211 */ /* 0x001fe200078ec0ff */
[----:B------:R-:W-:-:S03]  /*5ae0*/  IMAD.WIDE.U32 R4, R6, -0x33333333, RZ ;  /* 0xcccccccd06047825 */ /* 0x000fc600078e00ff */
[----:B------:R0:W-:Y:S01]  /*5af0*/  @P5 SYNCS.ARRIVE.TRANS64.A1T0 RZ, [R10+URZ+0x88], RZ ;  /* 0x000088ff0aff59a7 */ /* 0x0001e2000810003f */
[----:B------:R-:W-:Y:S01]  /*5b00*/  IADD3 R2, P5, R2, R8, RZ ;  /* 0x0000000802027210 */ /* 0x000fe20007fbe0ff */
[----:B------:R-:W-:Y:S01]  /*5b10*/  IMAD.MOV.U32 R4, RZ, RZ, -0x1 ;  /* 0xffffffffff047424 */ /* 0x000fe200078e00ff */
[----:B------:R-:W-:Y:S02]  /*5b20*/  SHF.R.U32.HI R11, RZ, 0x2, R5 ;  /* 0x00000002ff0b7819 */ /* 0x000fe40000011605 */
[----:B------:R-:W-:Y:S01]  /*5b30*/  SEL R5, RZ, 0x1, !P1 ;  /* 0x00000001ff057807 */ /* 0x000fe20004800000 */
[----:B------:R-:W-:Y:S01]  /*5b40*/  IMAD.X R3, R3, 0x1, R0, P5 ;  /* 0x0000000103037824 */ /* 0x000fe200028e0600 */
[----:B------:R-:W-:Y:S01]  /*5b50*/  ISETP.GE.U32.AND P1, PT, R2, UR4, PT ;  /* 0x0000000402007c0c */ /* 0x000fe2000bf26070 */
[----:B------:R-:W-:Y:S01]  /*5b60*/  IMAD R15, R11, -0x5, R6 ;  /* 0xfffffffb0b0f7824 */ /* 0x000fe200078e0206 */
[----:B------:R-:W-:Y:S01]  /*5b70*/  LOP3.LUT R12, R12, R5, RZ, 0x3c, !PT ;  /* 0x000000050c0c7212 */ /* 0x000fe200078e3cff */
[----:B------:R-:W-:Y:S01]  /*5b80*/  IMAD.MOV.U32 R6, RZ, RZ, -0x1 ;  /* 0xffffffffff067424 */ /* 0x000fe200078e00ff */
[----:B------:R-:W-:Y:S01]  /*5b90*/  ISETP.GE.U32.AND.EX P1, PT, R3, UR5, PT, P1 ;  /* 0x0000000503007c0c */ /* 0x000fe2000bf26110 */
[----:B------:R-:W-:Y:S01]  /*5ba0*/  IMAD.MOV.U32 R5, RZ, RZ, -0x1 ;  /* 0xffffffffff057424 */ /* 0x000fe200078e00ff */
[----:B------:R-:W-:-:S02]  /*5bb0*/  @P3 LOP3.LUT R12, R12, 0x1, R11, 0x78, !PT ;  /* 0x000000010c0c3812 */ /* 0x000fc400078e780b */
[----:B0-----:R-:W-:-:S09]  /*5bc0*/  PRMT R10, RZ, 0x7610, R10 ;  /* 0x00007610ff0a7816 */ /* 0x001fd2000000000a */
[----:B------:R-:W-:Y:S05]  /*5bd0*/  @P1 BRA `(.L_x_115) ;  /* 0x00000004004c1947 */ /* 0x000fea0003800000 */
[----:B------:R-:W0:Y:S01]  /*5be0*/  S2R R17, SR_CTAID.X ;  /* 0x0000000000117919 */ /* 0x000e220000002500 */
[----:B------:R-:W-:Y:S01]  /*5bf0*/  ULDC.64 UR4, c[0x0][0x628] ;  /* 0x00018a0000047ab9 */ /* 0x000fe20000000a00 */
[----:B------:R-:W1:Y:S01]  /*5c00*/  LDC R18, c[0x0][0x144] ;  /* 0x00005100ff127b82 */ /* 0x000e620000000800 */
[----:B------:R-:W-:Y:S01]  /*5c10*/  ISETP.NE.U32.AND P1, PT, RZ, UR4, PT ;  /* 0x00000004ff007c0c */ /* 0x000fe2000bf25070 */
[----:B------:R-:W2:Y:S01]  /*5c20*/  S2R R6, SR_CTAID.Y ;  /* 0x0000000000067919 */ /* 0x000ea20000002600 */
[----:B------:R-:W-:Y:S01]  /*5c30*/  ULDC UR6, c[0x0][0x150] ;  /* 0x0000540000067ab9 */ /* 0x000fe20000000800 */
[----:B------:R-:W-:Y:S01]  /*5c40*/  ULDC UR7, c[0x0][0x630] ;  /* 0x00018c0000077ab9 */ /* 0x000fe20000000800 */
[----:B------:R-:W-:Y:S01]  /*5c50*/  ISETP.NE.AND.EX P1, PT, RZ, UR5, PT, P1 ;  /* 0x00000005ff007c0c */ /* 0x000fe2000bf25310 */
[----:B------:R-:W-:Y:S01]  /*5c60*/  IMAD.MOV.U32 R4, RZ, RZ, R2 ;  /* 0x000000ffff047224 */ /* 0x000fe200078e0002 */
[----:B0-----:R-:W-:-:S05]  /*5c70*/  I2FP.F32.U32 R5, R17 ;  /* 0x0000001100057245 */ /* 0x001fca0000201000 */
[----:B------:R-:W-:Y:S01]  /*5c80*/  FMUL R20, R5, UR6 ;  /* 0x0000000605147c20 */ /* 0x000fe20008400000 */
[----:B------:R-:W-:-:S05]  /*5c90*/  IMAD.MOV.U32 R5, RZ, RZ, R3 ;  /* 0x000000ffff057224 */ /* 0x000fca00078e0003 */
[----:B--2---:R-:W-:Y:S05]  /*5ca0*/  @!P1 BRA `(.L_x_116) ;  /* 0x0000000000289947 */ /* 0x004fea0003800000 */
[----:B------:R-:W-:Y:S02]  /*5cb0*/  ULDC UR6, c[0x0][0x634] ;  /* 0x00018d0000067ab9 */ /* 0x000fe40000000800 */
[----:B------:R-:W-:-:S05]  /*5cc0*/  IADD3 R5, P1, R2, UR6, RZ ;  /* 0x0000000602057c10 */ /* 0x000fca000ff3e0ff */
[----:B------:R-:W-:-:S04]  /*5cd0*/  IMAD.X R19, RZ, RZ, R3, P1 ;  /* 0x000000ffff137224 */ /* 0x000fc800008e0603 */
[----:B------:R-:W-:-:S04]  /*5ce0*/  IMAD.WIDE.U32 R10, R19, UR4, RZ ;  /* 0x00000004130a7c25 */ /* 0x000fc8000f8e00ff */
[----:B------:R-:W-:-:S04]  /*5cf0*/  IMAD.WIDE.U32 R10, P1, R5, UR5, R10 ;  /* 0x00000005050a7c25 */ /* 0x000fc8000f82000a */
[----:B------:R-:W-:-:S04]  /*5d00*/  IMAD.WIDE.U32 R4, R5, UR4, RZ ;  /* 0x0000000405047c25 */ /* 0x000fc8000f8e00ff */
[----:B------:R-:W-:Y:S01]  /*5d10*/  IMAD.MOV.U32 R4, RZ, RZ, R11 ;  /* 0x000000ffff047224 */ /* 0x000fe200078e000b */
[----:B------:R-:W-:Y:S01]  /*5d20*/  IADD3 RZ, P3, R5, R10, RZ ;  /* 0x0000000a05ff7210 */ /* 0x000fe20007f7e0ff */
[----:B------:R-:W-:-:S04]  /*5d30*/  IMAD.X R5, RZ, RZ, RZ, P1 ;  /* 0x000000ffff057224 */ /* 0x000fc800008e06ff */
[----:B------:R-:W-:-:S08]  /*5d40*/  IMAD.WIDE.U32.X R4, R19, UR5, R4, P3 ;  /* 0x0000000513047c25 */ /* 0x000fd000098e0404 */
.L_x_116:
[--C-:B------:R-:W-:Y:S01]  /*5d50*/  SHF.R.U64 R16, R4, UR7, R5.reuse ;  /* 0x0000000704107c19 */ /* 0x100fe20008001205 */
[----:B------:R-:W0:Y:S01]  /*5d60*/  F2I.U32.TRUNC.NTZ R20, R20 ;  /* 0x0000001400147305 */ /* 0x000e22000020f000 */
[----:B------:R-:W-:Y:S01]  /*5d70*/  SHF.R.U32.HI R4, RZ, UR7, R5 ;  /* 0x00000007ff047c19 */ /* 0x000fe20008011605 */
[----:B------:R-:W-:Y:S01]  /*5d80*/  ULDC.64 UR4, c[0x0][0x620] ;  /* 0x0001880000047ab9 */ /* 0x000fe20000000a00 */
[----:B------:R-:W-:Y:S01]  /*5d90*/  IADD3 R11, P1, RZ, -R16, RZ ;  /* 0x80000010ff0b7210 */ /* 0x000fe20007f3e0ff */
[----:B------:R-:W-:Y:S01]  /*5da0*/  ULDC.64 UR6, c[0x0][0x640] ;  /* 0x0001900000067ab9 */ /* 0x000fe20000000a00 */
[----:B------:R-:W2:Y:S03]  /*5db0*/  LDC R21, c[0x0][0x148] ;  /* 0x00005200ff157b82 */ /* 0x000ea60000000800 */
[----:B------:R-:W-:Y:S01]  /*5dc0*/  IMAD.X R4, RZ, RZ, ~R4, P1 ;  /* 0x000000ffff047224 */ /* 0x000fe200008e0e04 */
[----:B------:R-:W-:-:S03]  /*5dd0*/  ISETP.NE.U32.AND P1, PT, RZ, UR6, PT ;  /* 0x00000006ff007c0c */ /* 0x000fc6000bf25070 */
[----:B------:R-:W-:Y:S01]  /*5de0*/  IMAD R10, R4, UR4, RZ ;  /* 0x00000004040a7c24 */ /* 0x000fe2000f8e02ff */
[----:B------:R-:W-:Y:S01]  /*5df0*/  ISETP.NE.AND.EX P1, PT, RZ, UR7, PT, P1 ;  /* 0x00000007ff007c0c */ /* 0x000fe2000bf25310 */
[----:B------:R-:W-:Y:S01]  /*5e00*/  IMAD.WIDE.U32 R4, R11, UR4, R2 ;  /* 0x000000040b047c25 */ /* 0x000fe2000f8e0002 */
[----:B------:R-:W-:-:S03]  /*5e10*/  ULDC UR4, c[0x0][0x618] ;  /* 0x0001860000047ab9 */ /* 0x000fc60000000800 */
[----:B------:R-:W-:Y:S01]  /*5e20*/  IMAD R11, R11, UR5, R10 ;  /* 0x000000050b0b7c24 */ /* 0x000fe2000f8e020a */
[----:B------:R-:W-:Y:S01]  /*5e30*/  ULDC UR5, c[0x0][0x154] ;  /* 0x0000550000057ab9 */ /* 0x000fe20000000800 */
[----:B0-----:R-:W-:Y:S02]  /*5e40*/  IMAD.MOV R10, RZ, RZ, -R20 ;  /* 0x000000ffff0a7224 */ /* 0x001fe400078e0a14 */
[----:B------:R-:W-:Y:S02]  /*5e50*/  IMAD.IADD R5, R5, 0x1, R11 ;  /* 0x0000000105057824 */ /* 0x000fe400078e020b */
[----:B-1----:R-:W-:Y:S01]  /*5e60*/  IMAD R17, R18, R10, R17 ;  /* 0x0000000a12117224 */ /* 0x002fe200078e0211 */
[----:B------:R-:W-:Y:S02]  /*5e70*/  I2FP.F32.U32 R10, R6 ;  /* 0x00000006000a7245 */ /* 0x000fe40000201000 */
[--C-:B------:R-:W-:Y:S02]  /*5e80*/  SHF.R.U64 R18, R4, UR4, R5.reuse ;  /* 0x0000000404127c19 */ /* 0x100fe40008001205 */
[----:B------:R-:W-:Y:S01]  /*5e90*/  SHF.R.U32.HI R5, RZ, UR4, R5 ;  /* 0x00000004ff057c19 */ /* 0x000fe20008011605 */
[----:B------:R-:W-:Y:S01]  /*5ea0*/  FMUL R10, R10, UR5 ;  /* 0x000000050a0a7c20 */ /* 0x000fe20008400000 */
[----:B------:R-:W-:-:S02]  /*5eb0*/  ULDC UR4, c[0x0][0x608] ;  /* 0x0001820000047ab9 */ /* 0x000fc40000000800 */
[--C-:B------:R-:W-:Y:S01]  /*5ec0*/  SHF.R.U64 R20, R18, UR4, R5.reuse ;  /* 0x0000000412147c19 */ /* 0x100fe20008001205 */
[----:B------:R0:W1:Y:S01]  /*5ed0*/  F2I.U32.TRUNC.NTZ R22, R10 ;  /* 0x0000000a00167305 */ /* 0x000062000020f000 */
[----:B------:R-:W-:Y:S01]  /*5ee0*/  SHF.R.U32.HI R5, RZ, UR4, R5 ;  /* 0x00000004ff057c19 */ /* 0x000fe20008011605 */
[----:B------:R-:W-:-:S03]  /*5ef0*/  ULDC UR4, c[0x0][0x658] ;  /* 0x0001960000047ab9 */ /* 0x000fc60000000800 */
[--C-:B------:R-:W-:Y:S02]  /*5f00*/  SHF.R.U64 R19, R20, UR4, R5.reuse ;  /* 0x0000000414137c19 */ /* 0x100fe40008001205 */
[----:B------:R-:W-:-:S03]  /*5f10*/  SHF.R.U32.HI R23, RZ, UR4, R5 ;  /* 0x00000004ff177c19 */ /* 0x000fc60008011605 */
[----:B------:R-:W-:Y:S02]  /*5f20*/  IMAD.MOV.U32 R4, RZ, RZ, R19 ;  /* 0x000000ffff047224 */ /* 0x000fe400078e0013 */
[----:B------:R-:W-:Y:S01]  /*5f30*/  IMAD.MOV.U32 R5, RZ, RZ, R23 ;  /* 0x000000ffff057224 */ /* 0x000fe200078e0017 */
[----:B0-----:R-:W-:Y:S06]  /*5f40*/  @!P1 BRA `(.L_x_117) ;  /* 0x0000000000289947 */ /* 0x001fec0003800000 */
        /* <DEDUP_REMOVED lines=10> */
.L_x_117:
[----:B------:R-:W-:Y:S01]  /*5ff0*/  ULDC UR4, c[0x0][0x648] ;  /* 0x0001920000047ab9 */ /* 0x000fe20000000800 */
[----:B-1----:R-:W-:Y:S01]  /*6000*/  IMAD.MOV R22, RZ, RZ, -R22 ;  /* 0x000000ffff167224 */ /* 0x002fe200078e0a16 */
[----:B------:R-:W-:Y:S01]  /*6010*/  SHF.R.U64 R5, R4, UR4, R5 ;  /* 0x0000000404057c19 */ /* 0x000fe20008001205 */
[----:B------:R-:W-:Y:S01]  /*6020*/  ULDC UR4, c[0x0][0x638] ;  /* 0x00018e0000047ab9 */ /* 0x000fe20000000800 */
[----:B------:R-:W-:Y:S01]  /*6030*/  LOP3.LUT R4, R20, UR17, RZ, 0xc0, !PT ;  /* 0x0000001114047c12 */ /* 0x000fe2000f8ec0ff */
[----:B--2---:R-:W-:Y:S01]  /*6040*/  @P4 IMAD R17, R21, R22, R6 ;  /* 0x0000001615114224 */ /* 0x004fe200078e0206 */
[----:B------:R-:W-:Y:S01]  /*6050*/  LOP3.LUT R18, R18, UR16, RZ, 0xc0, !PT ;  /* 0x0000001012127c12 */ /* 0x000fe2000f8ec0ff */
[----:B------:R-:W-:Y:S01]  /*6060*/  IMAD.MOV R6, RZ, RZ, -R5 ;  /* 0x000000ffff067224 */ /* 0x000fe200078e0a05 */
[----:B------:R-:W-:Y:S01]  /*6070*/  ULDC UR5, c[0x0][0x610] ;  /* 0x0001840000057ab9 */ /* 0x000fe20000000800 */
[----:B------:R-:W-:Y:S02]  /*6080*/  IMAD R4, R5, UR18, R4 ;  /* 0x0000001205047c24 */ /* 0x000fe4000f8e0204 */
[----:B------:R-:W-:Y:S01]  /*6090*/  IMAD R19, R6, UR4, R19 ;  /* 0x0000000406137c24 */ /* 0x000fe2000f8e0213 */
[----:B------:R-:W-:Y:S01]  /*60a0*/  ULDC UR4, c[0x0][0x600] ;  /* 0x0001800000047ab9 */ /* 0x000fe20000000800 */
[----:B------:R-:W-:-:S02]  /*60b0*/  IMAD R17, R4, UR5, R17 ;  /* 0x0000000504117c24 */ /* 0x000fc4000f8e0211 */
[----:B------:R-:W-:Y:S02]  /*60c0*/  IMAD R6, R19, UR4, R18 ;  /* 0x0000000413067c24 */ /* 0x000fe4000f8e0212 */
[----:B------:R-:W-:Y:S02]  /*60d0*/  IMAD.MOV.U32 R10, RZ, RZ, 0x1 ;  /* 0x00000001ff0a7424 */ /* 0x000fe400078e00ff */
[----:B------:R-:W-:Y:S01]  /*60e0*/  IMAD.MOV.U32 R5, RZ, RZ, R16 ;  /* 0x000000ffff057224 */ /* 0x000fe200078e0010 */
[----:B------:R-:W-:Y:S02]  /*60f0*/  SEL R4, R6, R17, !P4 ;  /* 0x0000001106047207 */ /* 0x000fe40006000000 */
[----:B------:R-:W-:-:S07]  /*6100*/  SEL R6, R17, R6, !P4 ;  /* 0x0000000611067207 */ /* 0x000fce0006000000 */
.L_x_115:
[----:B------:R-:W-:Y:S05]  /*6110*/  BSYNC B1 ;  /* 0x0000000000017941 */ /* 0x000fea0003800000 */
.L_x_114:
[----:B------:R-:W-:-:S13]  /*6120*/  LOP3.LUT P1, RZ, R10, 0xff, RZ, 0xc0, !PT ;  /* 0x000000ff0aff7812 */ /* 0x000fda000782c0ff */
[----:B------:R-:W-:Y:S05]  /*6130*/  @P1 BRA `(.L_x_118) ;  /* 0xfffffff4004c1947 */ /* 0x000fea000383ffff */
[----:B------:R-:W-:Y:S05]  /*6140*/  BSYNC B0 ;  /* 0x0000000000007941 */ /* 0x000fea0003800000 */
.L_x_106:
[----:B------:R-:W-:-:S03]  /*6150*/  UMOV UR4, 0xffffffff ;  /* 0xffffffff00047882 */ /* 0x000fc60000000000 */
[----:B------:R-:W-:Y:S05]  /*6160*/  BRA.DIV UR4, `(.L_x_119) ;  /* 0x0000000604707947 */ /* 0x000fea000b800000 */
[----:B------:R-:W-:-:S13]  /*6170*/  ELECT P0, URZ, PT ;  /* 0x00000000003f782f */ /* 0x000fda0003800000 */
.L_x_136:
[----:B------:R-:W-:Y:S04]  /*6180*/  BSSY B0, `(.L_x_120) ;  /* 0x0000034000007945 */ /* 0x000fe80003800000 */
[----:B------:R-:W-:Y:S05]  /*6190*/  @!P0 BRA `(.L_x_121) ;  /* 0x0000000000c88947 */ /* 0x000fea0003800000 */
[----:B------:R-:W-:-:S04]  /*61a0*/  LOP3.LUT R7, R7, 0x2, RZ, 0xfc, !PT ;  /* 0x0000000207077812 */ /* 0x000fc800078efcff */
[----:B------:R-:W-:-:S13]  /*61b0*/  ISETP.NE.AND P0, PT, R7, 0x3, PT ;  /* 0x000000030700780c */ /* 0x000fda0003f05270 */
[----:B------:R-:W-:Y:S05]  /*61c0*/  @!P0 BRA `(.L_x_122) ;  /* 0x0000000000048947 */ /* 0x000fea0003800000 */
[----:B------:R-:W-:Y:S01]  /*61d0*/  BPT.TRAP 0x1 ;  /* 0x000000040000795c */ /* 0x000fe20000300000 */
.L_x_122:
[----:B------:R-:W0:Y:S01]  /*61e0*/  S2R R3, SR_CgaCtaId ;  /* 0x0000000000037919 */ /* 0x000e220000008800 */
[----:B------:R-:W-:Y:S02]  /*61f0*/  MOV R0, 0x400 ;  /* 0x0000040000007802 */ /* 0x000fe40000000f00 */
[----:B------:R-:W-:Y:S02]  /*6200*/  SHF.L.U32 R2, R12, 0x1f, RZ ;  /* 0x0000001f0c027819 */ /* 0x000fe400000006ff */
[----:B0-----:R-:W-:-:S05]  /*6210*/  LEA R0, R3, R0, 0x18 ;  /* 0x0000000003007211 */ /* 0x001fca00078ec0ff */
[----:B------:R-:W-:-:S04]  /*6220*/  VIADD R0, R0, 0x28 ;  /* 0x0000002800007836 */ /* 0x000fc80000000000 */
[C---:B------:R-:W-:Y:S02]  /*6230*/  IMAD R5, R15.reuse, 0x8, R0 ;  /* 0x000000080f057824 */ /* 0x040fe400078e0200 */
[----:B------:R-:W-:Y:S02]  /*6240*/  VIADD R15, R15, 0x1 ;  /* 0x000000010f0f7836 */ /* 0x000fe40000000000 */
[----:B------:R-:W0:Y:S03]  /*6250*/  SYNCS.PHASECHK.TRANS64.TRYWAIT P0, [R5+URZ], R2 ;  /* 0x00000002050075a7 */ /* 0x000e26000800017f */
[----:B------:R-:W-:-:S04]  /*6260*/  ISETP.NE.AND P1, PT, R15, 0x5, PT ;  /* 0x000000050f00780c */ /* 0x000fc80003f25270 */
[----:B------:R-:W-:Y:S02]  /*6270*/  SEL R3, RZ, 0x1, P1 ;  /* 0x00000001ff037807 */ /* 0x000fe40000800000 */
[----:B------:R-:W-:Y:S02]  /*6280*/  SEL R15, R15, RZ, P1 ;  /* 0x000000ff0f0f7207 */ /* 0x000fe40000800000 */
[----:B------:R-:W-:-:S03]  /*6290*/  LOP3.LUT R12, R12, R3, RZ, 0x3c, !PT ;  /* 0x000000030c0c7212 */ /* 0x000fc600078e3cff */
[----:B------:R-:W-:Y:S01]  /*62a0*/  IMAD R7, R15, 0x8, R0 ;  /* 0x000000080f077824 */ /* 0x000fe200078e0200 */
[----:B------:R-:W-:Y:S01]  /*62b0*/  SHF.L.U32 R4, R12, 0x1f, RZ ;  /* 0x0000001f0c047819 */ /* 0x000fe200000006ff */
[----:B0-----:R-:W-:Y:S06]  /*62c0*/  @!P0 BRA `(.L_x_123) ;  /* 0x00000004003c8947 */ /* 0x001fec0003800000 */
.L_x_137:
[----:B------:R-:W1:Y:S01]  /*62d0*/  SYNCS.PHASECHK.TRANS64.TRYWAIT P0, [R7+URZ], R4 ;  /* 0x00000004070075a7 */ /* 0x000e62000800017f */
[----:B0-----:R-:W-:-:S05]  /*62e0*/  VIADD R2, R15, 0x1 ;  /* 0x000000010f027836 */ /* 0x001fca0000000000 */
[----:B------:R-:W-:-:S04]  /*62f0*/  ISETP.NE.AND P1, PT, R2, 0x5, PT ;  /* 0x000000050200780c */ /* 0x000fc80003f25270 */
[----:B------:R-:W-:Y:S02]  /*6300*/  SEL R3, RZ, 0x1, P1 ;  /* 0x00000001ff037807 */ /* 0x000fe40000800000 */
[----:B------:R-:W-:Y:S02]  /*6310*/  SEL R9, R2, RZ, P1 ;  /* 0x000000ff02097207 */ /* 0x000fe40000800000 */
[----:B------:R-:W-:-:S03]  /*6320*/  LOP3.LUT R12, R12, R3, RZ, 0x3c, !PT ;  /* 0x000000030c0c7212 */ /* 0x000fc600078e3cff */
[----:B------:R-:W-:Y:S01]  /*6330*/  IMAD R8, R9, 0x8, R0 ;  /* 0x0000000809087824 */ /* 0x000fe200078e0200 */
[----:B------:R-:W-:Y:S01]  /*6340*/  SHF.L.U32 R5, R12, 0x1f, RZ ;  /* 0x0000001f0c057819 */ /* 0x000fe200000006ff */
[----:B-1----:R-:W-:Y:S06]  /*6350*/  @!P0 BRA `(.L_x_124) ;  /* 0x00000004002c8947 */ /* 0x002fec0003800000 */
.L_x_138:
[----:B------:R-:W1:Y:S01]  /*6360*/  SYNCS.PHASECHK.TRANS64.TRYWAIT P0, [R8+URZ], R5 ;  /* 0x00000005080075a7 */ /* 0x000e62000800017f */
[----:B------:R-:W-:-:S05]  /*6370*/  VIADD R2, R9, 0x1 ;  /* 0x0000000109027836 */ /* 0x000fca0000000000 */
[----:B------:R-:W-:-:S04]  /*6380*/  ISETP.NE.AND P1, PT, R2, 0x5, PT ;  /* 0x000000050200780c */ /* 0x000fc80003f25270 */
[----:B------:R-:W-:Y:S02]  /*6390*/  SEL R3, RZ, 0x1, P1 ;  /* 0x00000001ff037807 */ /* 0x000fe40000800000 */
[----:B0-----:R-:W-:Y:S02]  /*63a0*/  SEL R7, R2, RZ, P1 ;  /* 0x000000ff02077207 */ /* 0x001fe40000800000 */
[----:B------:R-:W-:-:S03]  /*63b0*/  LOP3.LUT R9, R12, R3, RZ, 0x3c, !PT ;  /* 0x000000030c097212 */ /* 0x000fc600078e3cff */
[----:B------:R-:W-:Y:S01]  /*63c0*/  IMAD R11, R7, 0x8, R0 ;  /* 0x00000008070b7824 */ /* 0x000fe200078e0200 */
[----:B------:R-:W-:Y:S01]  /*63d0*/  SHF.L.U32 R6, R9, 0x1f, RZ ;  /* 0x0000001f09067819 */ /* 0x000fe200000006ff */
[----:B-1----:R-:W-:Y:S06]  /*63e0*/  @!P0 BRA `(.L_x_125) ;  /* 0x00000004001c8947 */ /* 0x002fec0003800000 */
.L_x_139:
[----:B------:R-:W1:Y:S01]  /*63f0*/  SYNCS.PHASECHK.TRANS64.TRYWAIT P0, [R11+URZ], R6 ;  /* 0x000000060b0075a7 */ /* 0x000e62000800017f */
[----:B------:R-:W-:-:S05]  /*6400*/  VIADD R2, R7, 0x1 ;  /* 0x0000000107027836 */ /* 0x000fca0000000000 */
[----:B------:R-:W-:-:S04]  /*6410*/  ISETP.NE.AND P1, PT, R2, 0x5, PT ;  /* 0x000000050200780c */ /* 0x000fc80003f25270 */
[----:B------:R-:W-:Y:S02]  /*6420*/  SEL R4, RZ, 0x1, P1 ;  /* 0x00000001ff047807 */ /* 0x000fe40000800000 */
[----:B------:R-:W-:Y:S02]  /*6430*/  SEL R3, R2, RZ, P1 ;  /* 0x000000ff02037207 */ /* 0x000fe40000800000 */
[----:B------:R-:W-:Y:S01]  /*6440*/  LOP3.LUT R4, R9, R4, RZ, 0x3c, !PT ;  /* 0x0000000409047212 */ /* 0x000fe200078e3cff */
[----:B-1----:R-:W-:Y:S06]  /*6450*/  @!P0 BRA `(.L_x_126) ;  /* 0x0000000400148947 */ /* 0x002fec0003800000 */
.L_x_140:
[----:B------:R-:W-:Y:S01]  /*6460*/  IMAD R3, R3, 0x8, R0 ;  /* 0x0000000803037824 */ /* 0x000fe200078e0200 */
[----:B------:R-:W-:-:S07]  /*6470*/  SHF.L.U32 R0, R4, 0x1f, RZ ;  /* 0x0000001f04007819 */ /* 0x000fce00000006ff */
.L_x_127:
[----:B--2---:R2:W3:Y:S02]  /*6480*/  SYNCS.PHASECHK.TRANS64.TRYWAIT P0, [R3+URZ], R0 ;  /* 0x00000000030075a7 */ /* 0x0044e4000800017f */
[----:B---3--:R-:W-:Y:S05]  /*6490*/  @!P0 NANOSLEEP.SYNCS 0x989680 ;  /* 0x009896800000895d */ /* 0x008fea0003900000 */
[----:B------:R-:W3:Y:S02]  /*64a0*/  @!P0 SYNCS.PHASECHK.TRANS64 P0, [R3+URZ], R0 ;  /* 0x00000000030085a7 */ /* 0x000ee4000800007f */
[----:B---3--:R-:W-:Y:S05]  /*64b0*/  @!P0 BRA `(.L_x_127) ;  /* 0xfffffffc00f08947 */ /* 0x008fea000383ffff */
.L_x_121:
[----:B------:R-:W-:Y:S05]  /*64c0*/  BSYNC B0 ;  /* 0x0000000000007941 */ /* 0x000fea0003800000 */
.L_x_120:
[----:B------:R-:W-:Y:S05]  /*64d0*/  EXIT ;  /* 0x000000000000794d */ /* 0x000fea0003800000 */
.L_x_15:
[----:B0-----:R-:W-:-:S04]  /*64e0*/  IMAD.U32 R15, RZ, RZ, UR15 ;  /* 0x0000000fff0f7e24 */ /* 0x001fc8000f8e00ff */
[----:B------:R0:W1:Y:S03]  /*64f0*/  SYNCS.PHASECHK.TRANS64.TRYWAIT P0, [R15+URZ+-0x8], R14 ;  /* 0xfffff80e0f0075a7 */ /* 0x000066000800017f */
[----:B-1----:R-:W-:Y:S05]  /*6500*/  @!P0 NANOSLEEP.SYNCS 0x989680 ;  /* 0x009896800000895d */ /* 0x002fea0003900000 */
[----:B------:R-:W1:Y:S02]  /*6510*/  @!P0 SYNCS.PHASECHK.TRANS64 P0, [R15+URZ+-0x8], R14 ;  /* 0xfffff80e0f0085a7 */ /* 0x000e64000800007f */
[----:B-1----:R-:W-:Y:S05]  /*6520*/  @!P0 BRA `(.L_x_15) ;  /* 0xfffffffc00ec8947 */ /* 0x002fea000383ffff */
[----:B------:R-:W-:Y:S05]  /*6530*/  BRA `(.L_x_128) ;  /* 0xffffffac00ec7947 */ /* 0x000fea000383ffff */
.L_x_20:
[----:B-1----:R-:W-:-:S04]  /*6540*/  IMAD.U32 R15, RZ, RZ, UR6 ;  /* 0x00000006ff0f7e24 */ /* 0x002fc8000f8e00ff */
[----:B------:R1:W2:Y:S03]  /*6550*/  SYNCS.PHASECHK.TRANS64.TRYWAIT P0, [R15+URZ], R14 ;  /* 0x0000000e0f0075a7 */ /* 0x0002a6000800017f */
[----:B--2---:R-:W-:Y:S05]  /*6560*/  @!P0 NANOSLEEP.SYNCS 0x989680 ;  /* 0x009896800000895d */ /* 0x004fea0003900000 */
[----:B------:R-:W2:Y:S02]  /*6570*/  @!P0 SYNCS.PHASECHK.TRANS64 P0, [R15+URZ], R14 ;  /* 0x0000000e0f0085a7 */ /* 0x000ea4000800007f */
[----:B--2---:R-:W-:Y:S05]  /*6580*/  @!P0 BRA `(.L_x_20) ;  /* 0xfffffffc00ec8947 */ /* 0x004fea000383ffff */
[----:B------:R-:W-:Y:S05]  /*6590*/  BRA `(.L_x_19) ;  /* 0xffffffb000947947 */ /* 0x000fea000383ffff */
.L_x_26:
[----:B-1----:R-:W-:-:S04]  /*65a0*/  IMAD.U32 R16, RZ, RZ, UR9 ;  /* 0x00000009ff107e24 */ /* 0x002fc8000f8e00ff */
[----:B------:R1:W2:Y:S03]  /*65b0*/  SYNCS.PHASECHK.TRANS64.TRYWAIT P0, [R16+URZ], R15 ;  /* 0x0000000f100075a7 */ /* 0x0002a6000800017f */
[----:B--2---:R-:W-:Y:S05]  /*65c0*/  @!P0 NANOSLEEP.SYNCS 0x989680 ;  /* 0x009896800000895d */ /* 0x004fea0003900000 */
[----:B------:R-:W2:Y:S02]  /*65d0*/  @!P0 SYNCS.PHASECHK.TRANS64 P0, [R16+URZ], R15 ;  /* 0x0000000f100085a7 */ /* 0x000ea4000800007f */
[----:B--2---:R-:W-:Y:S05]  /*65e0*/  @!P0 BRA `(.L_x_26) ;  /* 0xfffffffc00ec8947 */ /* 0x004fea000383ffff */
[----:B------:R-:W-:Y:S05]  /*65f0*/  BRA `(.L_x_25) ;  /* 0xffffffb400e87947 */ /* 0x000fea000383ffff */
.L_x_34:
[----:B0-----:R-:W-:-:S04]  /*6600*/  IMAD.U32 R15, RZ, RZ, UR15 ;  /* 0x0000000fff0f7e24 */ /* 0x001fc8000f8e00ff */
[----:B------:R0:W1:Y:S03]  /*6610*/  SYNCS.PHASECHK.TRANS64.TRYWAIT P0, [R15+URZ+0x8], R14 ;  /* 0x0000080e0f0075a7 */ /* 0x000066000800017f */
[----:B-1----:R-:W-:Y:S05]  /*6620*/  @!P0 NANOSLEEP.SYNCS 0x989680 ;  /* 0x009896800000895d */ /* 0x002fea0003900000 */
[----:B------:R-:W1:Y:S02]  /*6630*/  @!P0 SYNCS.PHASECHK.TRANS64 P0, [R15+URZ+0x8], R14 ;  /* 0x0000080e0f0085a7 */ /* 0x000e64000800007f */
[----:B-1----:R-:W-:Y:S05]  /*6640*/  @!P0 BRA `(.L_x_34) ;  /* 0xfffffffc00ec8947 */ /* 0x002fea000383ffff */
[----:B------:R-:W-:Y:S05]  /*6650*/  BRA `(.L_x_129) ;  /* 0xffffffc000207947 */ /* 0x000fea000383ffff */
.L_x_107:
[----:B------:R-:W-:Y:S01]  /*6660*/  BSSY B1, `(.L_x_130) ;  /* 0x0000006000017945 */ /* 0x000fe20003800000 */
[----:B------:R-:W-:-:S07]  /*6670*/  IMAD.MOV.U32 R10, RZ, RZ, -0x1 ;  /* 0xffffffffff0a7424 */ /* 0x000fce00078e00ff */
[----:B------:R-:W-:Y:S05]  /*6680*/  WARPSYNC.COLLECTIVE R10, `(.L_x_131) ;  /* 0x000000000a0c7348 */ /* 0x000fea0003c00000 */
[----:B------:R-:W-:Y:S02]  /*6690*/  ELECT P1, UR62, PT ;  /* 0x00000000003e782f */ /* 0x000fe40003820000 */
[----:B------:R-:W-:Y:S01]  /*66a0*/  MOV R10, UR62 ;  /* 0x0000003e000a7c02 */ /* 0x000fe20008000f00 */
[----:B------:R-:W-:Y:S10]  /*66b0*/  ENDCOLLECTIVE ;  /* 0x000000000000791b */ /* 0x000ff40003800000 */
.L_x_131:
[----:B------:R-:W-:Y:S05]  /*66c0*/  BSYNC B1 ;  /* 0x0000000000017941 */ /* 0x000fea0003800000 */
.L_x_130:
[----:B------:R-:W-:Y:S05]  /*66d0*/  BRA `(.L_x_132) ;  /* 0xffffffec00f07947 */ /* 0x000fea000383ffff */
.L_x_110:
[----:B-1----:R1:W2:Y:S02]  /*66e0*/  SYNCS.PHASECHK.TRANS64.TRYWAIT P1, [R19+URZ+0x28], R10 ;  /* 0x0000280a130075a7 */ /* 0x0022a4000802017f */
[----:B--2---:R-:W-:Y:S05]  /*66f0*/  @!P1 NANOSLEEP.SYNCS 0x989680 ;  /* 0x009896800000995d */ /* 0x004fea0003900000 */
[----:B------:R-:W2:Y:S02]  /*6700*/  @!P1 SYNCS.PHASECHK.TRANS64 P1, [R19+URZ+0x28], R10 ;  /* 0x0000280a130095a7 */ /* 0x000ea4000802007f */
[----:B--2---:R-:W-:Y:S05]  /*6710*/  @!P1 BRA `(.L_x_110) ;  /* 0xfffffffc00f09947 */ /* 0x004fea000383ffff */
[----:B------:R-:W-:Y:S05]  /*6720*/  BRA `(.L_x_133) ;  /* 0xfffffff000247947 */ /* 0x000fea000383ffff */
.L_x_119:
[----:B------:R-:W-:Y:S01]  /*6730*/  BSSY B0, `(.L_x_134) ;  /* 0x0000006000007945 */ /* 0x000fe20003800000 */
[----:B------:R-:W-:-:S07]  /*6740*/  IMAD.MOV.U32 R10, RZ, RZ, -0x1 ;  /* 0xffffffffff0a7424 */ /* 0x000fce00078e00ff */
[----:B------:R-:W-:Y:S05]  /*6750*/  WARPSYNC.COLLECTIVE R10, `(.L_x_135) ;  /* 0x000000000a0c7348 */ /* 0x000fea0003c00000 */
[----:B------:R-:W-:Y:S02]  /*6760*/  ELECT P1, UR62, PT ;  /* 0x00000000003e782f */ /* 0x000fe40003820000 */
[----:B------:R-:W-:Y:S01]  /*6770*/  MOV R10, UR62 ;  /* 0x0000003e000a7c02 */ /* 0x000fe20008000f00 */
[----:B------:R-:W-:Y:S10]  /*6780*/  ENDCOLLECTIVE ;  /* 0x000000000000791b */ /* 0x000ff40003800000 */
.L_x_135:
[----:B------:R-:W-:Y:S05]  /*6790*/  BSYNC B0 ;  /* 0x0000000000007941 */ /* 0x000fea0003800000 */
.L_x_134:
[----:B------:R-:W-:Y:S01]  /*67a0*/  PLOP3.LUT P0, PT, P1, PT, PT, 0x80, 0x0 ;  /* 0x000000000000781c */ /* 0x000fe20000f0f070 */
[----:B------:R-:W-:-:S12]  /*67b0*/  BRA `(.L_x_136) ;  /* 0xfffffff800707947 */ /* 0x000fd8000383ffff */
.L_x_123:
[----:B0-----:R0:W1:Y:S02]  /*67c0*/  SYNCS.PHASECHK.TRANS64.TRYWAIT P0, [R5+URZ], R2 ;  /* 0x00000002050075a7 */ /* 0x001064000800017f */
[----:B-1----:R-:W-:Y:S05]  /*67d0*/  @!P0 NANOSLEEP.SYNCS 0x989680 ;  /* 0x009896800000895d */ /* 0x002fea0003900000 */
[----:B------:R-:W1:Y:S02]  /*67e0*/  @!P0 SYNCS.PHASECHK.TRANS64 P0, [R5+URZ], R2 ;  /* 0x00000002050085a7 */ /* 0x000e64000800007f */
[----:B-1----:R-:W-:Y:S05]  /*67f0*/  @!P0 BRA `(.L_x_123) ;  /* 0xfffffffc00f08947 */ /* 0x002fea000383ffff */
[----:B------:R-:W-:Y:S05]  /*6800*/  BRA `(.L_x_137) ;  /* 0xfffffff800b07947 */ /* 0x000fea000383ffff */
.L_x_124:
[----:B0-----:R0:W1:Y:S02]  /*6810*/  SYNCS.PHASECHK.TRANS64.TRYWAIT P0, [R7+URZ], R4 ;  /* 0x00000004070075a7 */ /* 0x001064000800017f */
[----:B-1----:R-:W-:Y:S05]  /*6820*/  @!P0 NANOSLEEP.SYNCS 0x989680 ;  /* 0x009896800000895d */ /* 0x002fea0003900000 */
[----:B------:R-:W1:Y:S02]  /*6830*/  @!P0 SYNCS.PHASECHK.TRANS64 P0, [R7+URZ], R4 ;  /* 0x00000004070085a7 */ /* 0x000e64000800007f */
[----:B-1----:R-:W-:Y:S05]  /*6840*/  @!P0 BRA `(.L_x_124) ;  /* 0xfffffffc00f08947 */ /* 0x002fea000383ffff */
[----:B------:R-:W-:Y:S05]  /*6850*/  BRA `(.L_x_138) ;  /* 0xfffffff800c07947 */ /* 0x000fea000383ffff */
.L_x_125:
[----:B0-----:R0:W1:Y:S02]  /*6860*/  SYNCS.PHASECHK.TRANS64.TRYWAIT P0, [R8+URZ], R5 ;  /* 0x00000005080075a7 */ /* 0x001064000800017f */
[----:B-1----:R-:W-:Y:S05]  /*6870*/  @!P0 NANOSLEEP.SYNCS 0x989680 ;  /* 0x009896800000895d */ /* 0x002fea0003900000 */
[----:B------:R-:W1:Y:S02]  /*6880*/  @!P0 SYNCS.PHASECHK.TRANS64 P0, [R8+URZ], R5 ;  /* 0x00000005080085a7 */ /* 0x000e64000800007f */
[----:B-1----:R-:W-:Y:S05]  /*6890*/  @!P0 BRA `(.L_x_125) ;  /* 0xfffffffc00f08947 */ /* 0x002fea000383ffff */
[----:B------:R-:W-:Y:S05]  /*68a0*/  BRA `(.L_x_139) ;  /* 0xfffffff800d07947 */ /* 0x000fea000383ffff */
.L_x_126:
[----:B-1----:R1:W2:Y:S02]  /*68b0*/  SYNCS.PHASECHK.TRANS64.TRYWAIT P0, [R11+URZ], R6 ;  /* 0x000000060b0075a7 */ /* 0x0022a4000800017f */
[----:B--2---:R-:W-:Y:S05]  /*68c0*/  @!P0 NANOSLEEP.SYNCS 0x989680 ;  /* 0x009896800000895d */ /* 0x004fea0003900000 */
[----:B------:R-:W2:Y:S02]  /*68d0*/  @!P0 SYNCS.PHASECHK.TRANS64 P0, [R11+URZ], R6 ;  /* 0x000000060b0085a7 */ /* 0x000ea4000800007f */
[----:B--2---:R-:W-:Y:S05]  /*68e0*/  @!P0 BRA `(.L_x_126) ;  /* 0xfffffffc00f08947 */ /* 0x004fea000383ffff */
[----:B------:R-:W-:Y:S05]  /*68f0*/  BRA `(.L_x_140) ;  /* 0xfffffff800d87947 */ /* 0x000fea000383ffff */
.L_x_141:
[----:B------:R-:W-:-:S00]  /*6900*/  BRA `(.L_x_141) ;  /* 0xfffffffc00fc7947 */ /* 0x000fc0000383ffff */
[----:B------:R-:W-:-:S00]  /*6910*/  NOP ;  /* 0x0000000000007918 */ /* 0x000fc00000000000 */
        /* <DEDUP_REMOVED lines=14> */
.L_x_142:


//--------------------- .nv.shared._ZN7cutlass13device_kernelINS_4gemm6kernel13GemmUniversalIN4cute5tupleIJiiiiEEENS1_10collective13CollectiveMmaINS1_37MainloopSm90TmaGmmaWarpSpecializedFP8ILi5ENS5_IJNS4_1CILi1EEESB_SB_EEENS1_32KernelTmaWarpSpecializedPingpongEEENS5_IJNSA_ILi64EEESF_SF_EEENS_12float_e4m3_tENS5_IJlSB_lEEESH_SI_NS4_8TiledMMAINS4_8MMA_AtomIJNS4_4SM904GMMA30MMA_64x64x32_F32E4M3E4M3_SS_TNILNSM_7ScaleInE1ELSO_1EEEEEENS4_6LayoutISC_NS5_IJNSA_ILi0EEESS_SS_EEEEENS5_IJNS4_10UnderscoreESV_SV_EEEEENS4_13SM90_TMA_LOADENS4_14ComposedLayoutINS4_7SwizzleILi2ELi4ELi3EEENS4_18smem_ptr_flag_bitsILi8EEENSR_INS5_IJNSA_ILi8EEESF_EEENS5_IJSF_SB_EEEEEEEvNS4_8identityESY_S18_vS19_EENS_8epilogue10collective6detail29Sm90TmaWarpSpecializedAdapterINS1C_15DefaultEpilogueISH_SI_SI_NS1B_6thread17LinearCombinationISH_Li1EffLNS1G_9ScaleType4KindE0ELNS_15FloatRoundStyleE2ESH_EENS1_15EpilogueDefaultEEEEEvvEEEEvNT_6ParamsE --------------------------
	.section	.nv.shared._ZN7cutlass13device_kernelINS_4gemm6kernel13GemmUniversalIN4cute5tupleIJiiiiEEENS1_10collective13CollectiveMmaINS1_37MainloopSm90TmaGmmaWarpSpecializedFP8ILi5ENS5_IJNS4_1CILi1EEESB_SB_EEENS1_32KernelTmaWarpSpecializedPingpongEEENS5_IJNSA_ILi64EEESF_SF_EEENS_12float_e4m3_tENS5_IJlSB_lEEESH_SI_NS4_8TiledMMAINS4_8MMA_AtomIJNS4_4SM904GMMA30MMA_64x64x32_F32E4M3E4M3_SS_TNILNSM_7ScaleInE1ELSO_1EEEEEENS4_6LayoutISC_NS5_IJNSA_ILi0EEESS_SS_EEEEENS5_IJNS4_10UnderscoreESV_SV_EEEEENS4_13SM90_TMA_LOADENS4_14ComposedLayoutINS4_7SwizzleILi2ELi4ELi3EEENS4_18smem_ptr_flag_bitsILi8EEENSR_INS5_IJNSA_ILi8EEESF_EEENS5_IJSF_SB_EEEEEEEvNS4_8identityESY_S18_vS19_EENS_8epilogue10collective6detail29Sm90TmaWarpSpecializedAdapterINS1C_15DefaultEpilogueISH_SI_SI_NS1B_6thread17LinearCombinationISH_Li1EffLNS1G_9ScaleType4KindE0ELNS_15FloatRoundStyleE2ESH_EENS1_15EpilogueDefaultEEEEEvvEEEEvNT_6ParamsE,"aw",@nobits
	.sectionflags	@""
	.align	16
	.zero		1024


//--------------------- .nv.shared.reserved.0     --------------------------
	.section	.nv.shared.reserved.0,"aw",@nobits
	.weak		__nv_reservedSMEM_offset_0_alias
	.size		__nv_reservedSMEM_offset_0_alias, 0, 0
	.other		__nv_reservedSMEM_offset_0_alias,@"STO_CUDA_RESERVED_SHARED STV_DEFAULT"
__nv_reservedSMEM_offset_0_alias:
	.zero		0


//--------------------- .nv.global                --------------------------
	.section	.nv.global,"aw",@nobits
.nv.global:
	.type		_ZN40_INTERNAL_25ea6ce7_4_k_cu_15336048_257364cute1_E,@object
	.size		_ZN40_INTERNAL_25ea6ce7_4_k_cu_15336048_257364cute1_E,(_ZN40_INTERNAL_25ea6ce7_4_k_cu_15336048_257364cuda3std3__45__cpo6cbeginE - _ZN40_INTERNAL_25ea6ce7_4_k_cu_15336048_257364cute1_E)
_ZN40_INTERNAL_25ea6ce7_4_k_cu_15336048_257364cute1_E:
	.zero		1
	.type		_ZN40_INTERNAL_25ea6ce7_4_k_cu_15336048_257364cuda3std3__45__cpo6cbeginE,@object
	.size		_ZN40_INTERNAL_25ea6ce7_4_k_cu_15336048_257364cuda3std3__45__cpo6cbeginE,(_ZN40_INTERNAL_25ea6ce7_4_k_cu_15336048_257364cuda3std3__48in_placeE - _ZN40_INTERNAL_25ea6ce7_4_k_cu_15336048_257364cuda3std3__45__cpo6cbeginE)
_ZN40_INTERNAL_25ea6ce7_4_k_cu_15336048_257364cuda3std3__45__cpo6cbeginE:
	.zero		1
	.type		_ZN40_INTERNAL_25ea6ce7_4_k_cu_15336048_257364cuda3std3__48in_placeE,@object
	.size		_ZN40_INTERNAL_25ea6ce7_4_k_cu_15336048_257364cuda3std3__48in_placeE,(_ZN40_INTERNAL_25ea6ce7_4_k_cu_15336048_257364cuda3std6ranges3__45__cpo9iter_moveE - _ZN40_INTERNAL_25ea6ce7_4_k_cu_15336048_257364cuda3std3__48in_placeE)
_ZN40_INTERNAL_25ea6ce7_4_k_cu_15336048_257364cuda3std3__48in_placeE:
	.zero		1
	.type		_ZN40_INTERNAL_25ea6ce7_4_k_cu_15336048_257364cuda3std6ranges3__45__cpo9iter_moveE,@object
	.size		_ZN40_INTERNAL_25ea6ce7_4_k_cu_15336048_257364cuda3std6ranges3__45__cpo9iter_moveE,(_ZN40_INTERNAL_25ea6ce7_4_k_cu_15336048_257364cuda3std3__45__cpo5beginE - _ZN40_INTERNAL_25ea6ce7_4_k_cu_15336048_257364cuda3std6ranges3__45__cpo9iter_moveE)
_ZN40_INTERNAL_25ea6ce7_4_k_cu_15336048_257364cuda3std6ranges3__45__cpo9iter_moveE:
	.zero		1
	.type		_ZN40_INTERNAL_25ea6ce7_4_k_cu_15336048_257364cuda3std3__45__cpo5beginE,@object
	.size		_ZN40_INTERNAL_25ea6ce7_4_k_cu_15336048_257364cuda3std3__45__cpo5beginE,(_ZN40_INTERNAL_25ea6ce7_4_k_cu_15336048_257364cuda3std3__442_GLOBAL__N__25ea6ce7_4_k_cu_15336048_257366ignoreE - _ZN40_INTERNAL_25ea6ce7_4_k_cu_15336048_257364cuda3std3__45__cpo5beginE)
_ZN40_INTERNAL_25ea6ce7_4_k_cu_15336048_257364cuda3std3__45__cpo5beginE:
	.zero		1
	.type		_ZN40_INTERNAL_25ea6ce7_4_k_cu_15336048_257364cuda3std3__442_GLOBAL__N__25ea6ce7_4_k_cu_15336048_257366ignoreE,@object
	.size		_ZN40_INTERNAL_25ea6ce7_4_k_cu_15336048_257364cuda3std3__442_GLOBAL__N__25ea6ce7_4_k_cu_15336048_257366ignoreE,(_ZN40_INTERNAL_25ea6ce7_4_k_cu_15336048_257364cute7productE - _ZN40_INTERNAL_25ea6ce7_4_k_cu_15336048_257364cuda3std3__442_GLOBAL__N__25ea6ce7_4_k_cu_15336048_257366ignoreE)
_ZN40_INTERNAL_25ea6ce7_4_k_cu_15336048_257364cuda3std3__442_GLOBAL__N__25ea6ce7_4_k_cu_15336048_257366ignoreE:
	.zero		1
	.type		_ZN40_INTERNAL_25ea6ce7_4_k_cu_15336048_257364cute7productE,@object
	.size		_ZN40_INTERNAL_25ea6ce7_4_k_cu_15336048_257364cute7productE,(_ZN40_INTERNAL_25ea6ce7_4_k_cu_15336048_257364cuda3std3__45__cpo3endE - _ZN40_INTERNAL_25ea6ce7_4_k_cu_15336048_257364cute7productE)
_ZN40_INTERNAL_25ea6ce7_4_k_cu_15336048_257364cute7productE:
	.zero		1
	.type		_ZN40_INTERNAL_25ea6ce7_4_k_cu_15336048_257364cuda3std3__45__cpo3endE,@object
	.size		_ZN40_INTERNAL_25ea6ce7_4_k_cu_15336048_257364cuda3std3__45__cpo3endE,(_ZN40_INTERNAL_25ea6ce7_4_k_cu_15336048_257364cuda3std3__419piecewise_constructE - _ZN40_INTERNAL_25ea6ce7_4_k_cu_15336048_257364cuda3std3__45__cpo3endE)
_ZN40_INTERNAL_25ea6ce7_4_k_cu_15336048_257364cuda3std3__45__cpo3endE:
	.zero		1
	.type		_ZN40_INTERNAL_25ea6ce7_4_k_cu_15336048_257364cuda3std3__419piecewise_constructE,@object
	.size		_ZN40_INTERNAL_25ea6ce7_4_k_cu_15336048_257364cuda3std3__419piecewise_constructE,(_ZN40_INTERNAL_25ea6ce7_4_k_cu_15336048_257364cuda3std3__45__cpo4cendE - _ZN40_INTERNAL_25ea6ce7_4_k_cu_15336048_257364cuda3std3__419piecewise_constructE)
_ZN40_INTERNAL_25ea6ce7_4_k_cu_15336048_257364cuda3std3__419piecewise_constructE:
	.zero		1
	.type		_ZN40_INTERNAL_25ea6ce7_4_k_cu_15336048_257364cuda3std3__45__cpo4cendE,@object
	.size		_ZN40_INTERNAL_25ea6ce7_4_k_cu_15336048_257364cuda3std3__45__cpo4cendE,(_ZN40_INTERNAL_25ea6ce7_4_k_cu_15336048_257364cuda3std6ranges3__45__cpo4swapE - _ZN40_INTERNAL_25ea6ce7_4_k_cu_15336048_257364cuda3std3__45__cpo4cendE)
_ZN40_INTERNAL_25ea6ce7_4_k_cu_15336048_257364cuda3std3__45__cpo4cendE:
	.zero		1
	.type		_ZN40_INTERNAL_25ea6ce7_4_k_cu_15336048_257364cuda3std6ranges3__45__cpo4swapE,@object
	.size		_ZN40_INTERNAL_25ea6ce7_4_k_cu_15336048_257364cuda3std6ranges3__45__cpo4swapE,(.L_7 - _ZN40_INTERNAL_25ea6ce7_4_k_cu_15336048_257364cuda3std6ranges3__45__cpo4swapE)
_ZN40_INTERNAL_25ea6ce7_4_k_cu_15336048_257364cuda3std6ranges3__45__cpo4swapE:
	.zero		1
.L_7:


//--------------------- .nv.constant0._ZN7cutlass13device_kernelINS_4gemm6kernel13GemmUniversalIN4cute5tupleIJiiiiEEENS1_10collective13CollectiveMmaINS1_37MainloopSm90TmaGmmaWarpSpecializedFP8ILi5ENS5_IJNS4_1CILi1EEESB_SB_EEENS1_32KernelTmaWarpSpecializedPingpongEEENS5_IJNSA_ILi64EEESF_SF_EEENS_12float_e4m3_tENS5_IJlSB_lEEESH_SI_NS4_8TiledMMAINS4_8MMA_AtomIJNS4_4SM904GMMA30MMA_64x64x32_F32E4M3E4M3_SS_TNILNSM_7ScaleInE1ELSO_1EEEEEENS4_6LayoutISC_NS5_IJNSA_ILi0EEESS_SS_EEEEENS5_IJNS4_10UnderscoreESV_SV_EEEEENS4_13SM90_TMA_LOADENS4_14ComposedLayoutINS4_7SwizzleILi2ELi4ELi3EEENS4_18smem_ptr_flag_bitsILi8EEENSR_INS5_IJNSA_ILi8EEESF_EEENS5_IJSF_SB_EEEEEEEvNS4_8identityESY_S18_vS19_EENS_8epilogue10collective6detail29Sm90TmaWarpSpecializedAdapterINS1C_15DefaultEpilogueISH_SI_SI_NS1B_6thread17LinearCombinationISH_Li1EffLNS1G_9ScaleType4KindE0ELNS_15FloatRoundStyleE2ESH_EENS1_15EpilogueDefaultEEEEEvvEEEEvNT_6ParamsE --------------------------
	.section	.nv.constant0._ZN7cutlass13device_kernelINS_4gemm6kernel13GemmUniversalIN4cute5tupleIJiiiiEEENS1_10collective13CollectiveMmaINS1_37MainloopSm90TmaGmmaWarpSpecializedFP8ILi5ENS5_IJNS4_1CILi1EEESB_SB_EEENS1_32KernelTmaWarpSpecializedPingpongEEENS5_IJNSA_ILi64EEESF_SF_EEENS_12float_e4m3_tENS5_IJlSB_lEEESH_SI_NS4_8TiledMMAINS4_8MMA_AtomIJNS4_4SM904GMMA30MMA_64x64x32_F32E4M3E4M3_SS_TNILNSM_7ScaleInE1ELSO_1EEEEEENS4_6LayoutISC_NS5_IJNSA_ILi0EEESS_SS_EEEEENS5_IJNS4_10UnderscoreESV_SV_EEEEENS4_13SM90_TMA_LOADENS4_14ComposedLayoutINS4_7SwizzleILi2ELi4ELi3EEENS4_18smem_ptr_flag_bitsILi8EEENSR_INS5_IJNSA_ILi8EEESF_EEENS5_IJSF_SB_EEEEEEEvNS4_8identityESY_S18_vS19_EENS_8epilogue10collective6detail29Sm90TmaWarpSpecializedAdapterINS1C_15DefaultEpilogueISH_SI_SI_NS1B_6thread17LinearCombinationISH_Li1EffLNS1G_9ScaleType4KindE0ELNS_15FloatRoundStyleE2ESH_EENS1_15EpilogueDefaultEEEEEvvEEEEvNT_6ParamsE,"a",@progbits
	.sectionflags	@""
	.align	4
.nv.constant0._ZN7cutlass13device_kernelINS_4gemm6kernel13GemmUniversalIN4cute5tupleIJiiiiEEENS1_10collective13CollectiveMmaINS1_37MainloopSm90TmaGmmaWarpSpecializedFP8ILi5ENS5_IJNS4_1CILi1EEESB_SB_EEENS1_32KernelTmaWarpSpecializedPingpongEEENS5_IJNSA_ILi64EEESF_SF_EEENS_12float_e4m3_tENS5_IJlSB_lEEESH_SI_NS4_8TiledMMAINS4_8MMA_AtomIJNS4_4SM904GMMA30MMA_64x64x32_F32E4M3E4M3_SS_TNILNSM_7ScaleInE1ELSO_1EEEEEENS4_6LayoutISC_NS5_IJNSA_ILi0EEESS_SS_EEEEENS5_IJNS4_10UnderscoreESV_SV_EEEEENS4_13SM90_TMA_LOADENS4_14ComposedLayoutINS4_7SwizzleILi2ELi4ELi3EEENS4_18smem_ptr_flag_bitsILi8EEENSR_INS5_IJNSA_ILi8EEESF_EEENS5_IJSF_SB_EEEEEEEvNS4_8identityESY_S18_vS19_EENS_8epilogue10collective6detail29Sm90TmaWarpSpecializedAdapterINS1C_15DefaultEpilogueISH_SI_SI_NS1B_6thread17LinearCombinationISH_Li1EffLNS1G_9ScaleType4KindE0ELNS_15FloatRoundStyleE2ESH_EENS1_15EpilogueDefaultEEEEEvvEEEEvNT_6ParamsE:
	.zero		1664


//--------------------- SYMBOLS --------------------------

	.type		.nv.reservedSmem.offset0,@object
	.size		.nv.reservedSmem.offset0,0x4
